	.headerflags	@"EF_CUDA_TEXMODE_UNIFIED EF_CUDA_64BIT_ADDRESS EF_CUDA_SM80 EF_CUDA_VIRTUAL_SM(EF_CUDA_SM80)"
	.elftype	@"ET_EXEC"


//--------------------- .nv.info                  --------------------------
	.section	.nv.info,"",@"SHT_CUDA_INFO"
	.align	4


	//----- nvinfo : EIATTR_REGCOUNT
	.align		4
        /*0000*/ 	.byte	0x04, 0x2f
        /*0002*/ 	.short	(.L_1 - .L_0)
	.align		4
.L_0:
        /*0004*/ 	.word	index@(matmul_kernel_0d1d2d3d4d5d6d7c8d9c10d11c)
        /*0008*/ 	.word	0x000000ff


	//----- nvinfo : EIATTR_MAX_STACK_SIZE
	.align		4
.L_1:
        /*000c*/ 	.byte	0x04, 0x23
        /*000e*/ 	.short	(.L_3 - .L_2)
	.align		4
.L_2:
        /*0010*/ 	.word	index@(matmul_kernel_0d1d2d3d4d5d6d7c8d9c10d11c)
        /*0014*/ 	.word	0x00000000


	//----- nvinfo : EIATTR_MIN_STACK_SIZE
	.align		4
.L_3:
        /*0018*/ 	.byte	0x04, 0x12
        /*001a*/ 	.short	(.L_5 - .L_4)
	.align		4
.L_4:
        /*001c*/ 	.word	index@(matmul_kernel_0d1d2d3d4d5d6d7c8d9c10d11c)
        /*0020*/ 	.word	0x00000008


	//----- nvinfo : EIATTR_FRAME_SIZE
	.align		4
.L_5:
        /*0024*/ 	.byte	0x04, 0x11
        /*0026*/ 	.short	(.L_7 - .L_6)
	.align		4
.L_6:
        /*0028*/ 	.word	index@(matmul_kernel_0d1d2d3d4d5d6d7c8d9c10d11c)
        /*002c*/ 	.word	0x00000008
.L_7:


//--------------------- .nv.info.matmul_kernel_0d1d2d3d4d5d6d7c8d9c10d11c --------------------------
	.section	.nv.info.matmul_kernel_0d1d2d3d4d5d6d7c8d9c10d11c,"",@"SHT_CUDA_INFO"
	.align	4


	//----- nvinfo : EIATTR_CUDA_API_VERSION
	.align		4
        /*0000*/ 	.byte	0x04, 0x37
        /*0002*/ 	.short	(.L_9 - .L_8)
.L_8:
        /*0004*/ 	.word	0x00000079


	//----- nvinfo : EIATTR_SW2861232_WAR
	.align		4
.L_9:
        /*0008*/ 	.byte	0x01, 0x35
	.zero		2


	//----- nvinfo : EIATTR_PARAM_CBANK
	.align		4
        /*000c*/ 	.byte	0x04, 0x0a
        /*000e*/ 	.short	(.L_11 - .L_10)
	.align		4
.L_10:
        /*0010*/ 	.word	index@(.nv.constant0.matmul_kernel_0d1d2d3d4d5d6d7c8d9c10d11c)
        /*0014*/ 	.short	0x0160
        /*0016*/ 	.short	0x0030


	//----- nvinfo : EIATTR_CBANK_PARAM_SIZE
	.align		4
.L_11:
        /*0018*/ 	.byte	0x03, 0x19
        /*001a*/ 	.short	0x0030


	//----- nvinfo : EIATTR_KPARAM_INFO
	.align		4
        /*001c*/ 	.byte	0x04, 0x17
        /*001e*/ 	.short	(.L_13 - .L_12)
.L_12:
        /*0020*/ 	.word	0x00000000
        /*0024*/ 	.short	0x0008
        /*0026*/ 	.short	0x002c
        /*0028*/ 	.byte	0x00, 0xf0, 0x11, 0x00


	//----- nvinfo : EIATTR_KPARAM_INFO
	.align		4
.L_13:
        /*002c*/ 	.byte	0x04, 0x17
        /*002e*/ 	.short	(.L_15 - .L_14)
.L_14:
        /*0030*/ 	.word	0x00000000
        /*0034*/ 	.short	0x0007
        /*0036*/ 	.short	0x0028
        /*0038*/ 	.byte	0x00, 0xf0, 0x11, 0x00


	//----- nvinfo : EIATTR_KPARAM_INFO
	.align		4
.L_15:
        /*003c*/ 	.byte	0x04, 0x17
        /*003e*/ 	.short	(.L_17 - .L_16)
.L_16:
        /*0040*/ 	.word	0x00000000
        /*0044*/ 	.short	0x0006
        /*0046*/ 	.short	0x0024
        /*0048*/ 	.byte	0x00, 0xf0, 0x11, 0x00


	//----- nvinfo : EIATTR_KPARAM_INFO
	.align		4
.L_17:
        /*004c*/ 	.byte	0x04, 0x17
        /*004e*/ 	.short	(.L_19 - .L_18)
.L_18:
        /*0050*/ 	.word	0x00000000
        /*0054*/ 	.short	0x0005
        /*0056*/ 	.short	0x0020
        /*0058*/ 	.byte	0x00, 0xf0, 0x11, 0x00


	//----- nvinfo : EIATTR_KPARAM_INFO
	.align		4
.L_19:
        /*005c*/ 	.byte	0x04, 0x17
        /*005e*/ 	.short	(.L_21 - .L_20)
.L_20:
        /*0060*/ 	.word	0x00000000
        /*0064*/ 	.short	0x0004
        /*0066*/ 	.short	0x001c
        /*0068*/ 	.byte	0x00, 0xf0, 0x11, 0x00


	//----- nvinfo : EIATTR_KPARAM_INFO
	.align		4
.L_21:
        /*006c*/ 	.byte	0x04, 0x17
        /*006e*/ 	.short	(.L_23 - .L_22)
.L_22:
        /*0070*/ 	.word	0x00000000
        /*0074*/ 	.short	0x0003
        /*0076*/ 	.short	0x0018
        /*0078*/ 	.byte	0x00, 0xf0, 0x11, 0x00


	//----- nvinfo : EIATTR_KPARAM_INFO
	.align		4
.L_23:
        /*007c*/ 	.byte	0x04, 0x17
        /*007e*/ 	.short	(.L_25 - .L_24)
.L_24:
        /*0080*/ 	.word	0x00000000
        /*0084*/ 	.short	0x0002
        /*0086*/ 	.short	0x0010
        /*0088*/ 	.byte	0x00, 0xf0, 0x21, 0x00


	//----- nvinfo : EIATTR_KPARAM_INFO
	.align		4
.L_25:
        /*008c*/ 	.byte	0x04, 0x17
        /*008e*/ 	.short	(.L_27 - .L_26)
.L_26:
        /*0090*/ 	.word	0x00000000
        /*0094*/ 	.short	0x0001
        /*0096*/ 	.short	0x0008
        /*0098*/ 	.byte	0x00, 0xf0, 0x21, 0x00


	//----- nvinfo : EIATTR_KPARAM_INFO
	.align		4
.L_27:
        /*009c*/ 	.byte	0x04, 0x17
        /*009e*/ 	.short	(.L_29 - .L_28)
.L_28:
        /*00a0*/ 	.word	0x00000000
        /*00a4*/ 	.short	0x0000
        /*00a6*/ 	.short	0x0000
        /*00a8*/ 	.byte	0x00, 0xf0, 0x21, 0x00


	//----- nvinfo : EIATTR_MAXREG_COUNT
	.align		4
.L_29:
        /*00ac*/ 	.byte	0x03, 0x1b
        /*00ae*/ 	.short	0x00ff


	//----- nvinfo : EIATTR_EXIT_INSTR_OFFSETS
	.align		4
        /*00b0*/ 	.byte	0x04, 0x1c
        /*00b2*/ 	.short	(.L_31 - .L_30)


	//   ....[0]....
.L_30:
        /*00b4*/ 	.word	0x00004be0


	//   ....[1]....
        /*00b8*/ 	.word	0x00004c10


	//----- nvinfo : EIATTR_MAX_THREADS
	.align		4
.L_31:
        /*00bc*/ 	.byte	0x04, 0x05
        /*00be*/ 	.short	(.L_33 - .L_32)
.L_32:
        /*00c0*/ 	.word	0x00000100
        /*00c4*/ 	.word	0x00000001
        /*00c8*/ 	.word	0x00000001
.L_33:


//--------------------- .nv.constant0.matmul_kernel_0d1d2d3d4d5d6d7c8d9c10d11c --------------------------
	.section	.nv.constant0.matmul_kernel_0d1d2d3d4d5d6d7c8d9c10d11c,"a",@progbits
	.align	4
.nv.constant0.matmul_kernel_0d1d2d3d4d5d6d7c8d9c10d11c:
	.zero		400


//--------------------- .text.matmul_kernel_0d1d2d3d4d5d6d7c8d9c10d11c --------------------------
	.section	.text.matmul_kernel_0d1d2d3d4d5d6d7c8d9c10d11c,"ax",@progbits
	.sectionflags	@"SHF_BARRIERS=1"
	.sectioninfo	@"SHI_REGISTERS=255"
	.align	128
        .global         matmul_kernel_0d1d2d3d4d5d6d7c8d9c10d11c
        .type           matmul_kernel_0d1d2d3d4d5d6d7c8d9c10d11c,@function
        .size           matmul_kernel_0d1d2d3d4d5d6d7c8d9c10d11c,(.L_x_3 - matmul_kernel_0d1d2d3d4d5d6d7c8d9c10d11c)
        .other          matmul_kernel_0d1d2d3d4d5d6d7c8d9c10d11c,@"STO_CUDA_ENTRY STV_DEFAULT"
matmul_kernel_0d1d2d3d4d5d6d7c8d9c10d11c:
.text.matmul_kernel_0d1d2d3d4d5d6d7c8d9c10d11c:
[----:B------:R-:W-:-:S02]  /*0000*/  MOV R1, c[0x0][0x28] ;  /* 0x00000a0000017a02 */ /* 0x000fc40000000f00 */
[----:B------:R-:W-:Y:S01]  /*0010*/  IMAD.MOV.U32 R0, RZ, RZ, c[0x0][0x17c] ;  /* 0x00005f00ff007624 */ /* 0x000fe200078e00ff */
[----:B------:R-:W1:Y:S01]  /*0020*/  S2R R10, SR_CTAID.X ;  /* 0x00000000000a7919 */ /* 0x000e620000002500 */
[----:B------:R-:W-:Y:S01]  /*0030*/  IABS R17, c[0x0][0x178] ;  /* 0x00005e0000117a13 */ /* 0x000fe20000000000 */
[----:B------:R-:W-:Y:S01]  /*0040*/  UMOV UR13, 0x3f ;  /* 0x0000003f000d7882 */ /* 0x000fe20000000000 */
[----:B------:R-:W-:Y:S01]  /*0050*/  IABS R18, c[0x0][0x17c] ;  /* 0x00005f0000127a13 */ /* 0x000fe20000000000 */
[----:B------:R-:W2:Y:S01]  /*0060*/  S2R R180, SR_TID.X ;  /* 0x0000000000b47919 */ /* 0x000ea20000002100 */
[----:B------:R-:W-:Y:S01]  /*0070*/  IADD3 R0, R0, 0xff, RZ ;  /* 0x000000ff00007810 */ /* 0x000fe20007ffe0ff */
[----:B------:R-:W-:Y:S01]  /*0080*/  I2F.RP R13, R17 ;  /* 0x00000011000d7306 */ /* 0x000fe20000209400 */
[----:B------:R-:W-:Y:S01]  /*0090*/  IADD3 R1, R1, -0x8, RZ ;  /* 0xfffffff801017810 */ /* 0x000fe20007ffe0ff */
[----:B------:R-:W-:Y:S01]  /*00a0*/  ULDC UR22, c[0x0][0x180] ;  /* 0x0000600000167ab9 */ /* 0x000fe20000000800 */
[----:B------:R-:W-:Y:S01]  /*00b0*/  SHF.R.S32.HI R2, RZ, 0x1f, R0 ;  /* 0x0000001fff027819 */ /* 0x000fe20000011400 */
[----:B------:R-:W-:Y:S01]  /*00c0*/  UIADD3 UR13, UR13, UR22, URZ ;  /* 0x000000160d0d7290 */ /* 0x000fe2000fffe03f */
[----:B------:R-:W-:Y:S01]  /*00d0*/  IMAD.MOV.U32 R245, RZ, RZ, c[0x0][0x188] ;  /* 0x00006200fff57624 */ /* 0x000fe200078e00ff */
[----:B------:R-:W-:Y:S01]  /*00e0*/  ULDC.64 UR10, c[0x0][0x118] ;  /* 0x00004600000a7ab9 */ /* 0x000fe20000000a00 */
[----:B------:R-:W-:Y:S01]  /*00f0*/  LEA.HI R0, R2, R0, RZ, 0x8 ;  /* 0x0000000002007211 */ /* 0x000fe200078f40ff */
[----:B------:R-:W-:Y:S01]  /*0100*/  I2F.RP R12, R18 ;  /* 0x00000012000c7306 */ /* 0x000fe20000209400 */
[----:B------:R-:W-:Y:S01]  /*0110*/  UISETP.GT.AND UP0, UPT, UR13, 0x3f, UPT ;  /* 0x0000003f0d00788c */ /* 0x000fe2000bf04270 */
[----:B------:R-:W-:Y:S01]  /*0120*/  CS2R R36, SRZ ;  /* 0x0000000000247805 */ /* 0x000fe2000001ff00 */
[----:B------:R-:W-:Y:S01]  /*0130*/  SHF.R.S32.HI R0, RZ, 0x8, R0 ;  /* 0x00000008ff007819 */ /* 0x000fe20000011400 */
[----:B------:R-:W-:Y:S01]  /*0140*/  ULDC UR12, c[0x0][0x188] ;  /* 0x00006200000c7ab9 */ /* 0x000fe20000000800 */
[----:B------:R-:W-:Y:S01]  /*0150*/  CS2R R38, SRZ ;  /* 0x0000000000267805 */ /* 0x000fe2000001ff00 */
[----:B------:R-:W-:Y:S01]  /*0160*/  USEL UR4, URZ, 0x10, !UP0 ;  /* 0x000000103f047887 */ /* 0x000fe2000c000000 */
[----:B------:R-:W-:Y:S01]  /*0170*/  CS2R R40, SRZ ;  /* 0x0000000000287805 */ /* 0x000fe2000001ff00 */
[----:B------:R-:W-:Y:S01]  /*0180*/  IMAD.SHL.U32 R7, R0, 0x8, RZ ;  /* 0x0000000800077824 */ /* 0x000fe200078e00ff */
[----:B------:R-:W-:Y:S01]  /*0190*/  UISETP.GT.AND UP0, UPT, UR13, 0x7f, UPT ;  /* 0x0000007f0d00788c */ /* 0x000fe2000bf04270 */
[----:B-1----:R-:W-:Y:S01]  /*01a0*/  IABS R9, R10 ;  /* 0x0000000a00097213 */ /* 0x002fe20000000000 */
[----:B------:R-:W-:Y:S01]  /*01b0*/  USHF.L.U32 UR12, UR12, 0x6, URZ ;  /* 0x000000060c0c7899 */ /* 0x000fe2000800063f */
[----:B------:R-:W-:Y:S01]  /*01c0*/  CS2R R42, SRZ ;  /* 0x00000000002a7805 */ /* 0x000fe2000001ff00 */
[-C--:B------:R-:W-:Y:S01]  /*01d0*/  IABS R0, R7.reuse ;  /* 0x0000000700007213 */ /* 0x080fe20000000000 */
[----:B------:R-:W-:Y:S01]  /*01e0*/  USEL UR5, URZ, 0x10, !UP0 ;  /* 0x000000103f057887 */ /* 0x000fe2000c000000 */
[----:B------:R-:W-:Y:S01]  /*01f0*/  IABS R5, R7 ;  /* 0x0000000700057213 */ /* 0x000fe20000000000 */
[----:B------:R-:W-:Y:S01]  /*0200*/  UISETP.GE.AND UP0, UPT, UR13, 0x40, UPT ;  /* 0x000000400d00788c */ /* 0x000fe2000bf06270 */
[----:B--2---:R-:W-:Y:S01]  /*0210*/  SHF.R.U32.HI R250, RZ, 0x5, R180 ;  /* 0x00000005fffa7819 */ /* 0x004fe200000116b4 */
[----:B------:R-:W-:Y:S01]  /*0220*/  IMAD.MOV.U32 R4, RZ, RZ, R0 ;  /* 0x000000ffff047224 */ /* 0x000fe200078e0000 */
[----:B------:R-:W-:Y:S01]  /*0230*/  SHF.R.U32.HI R164, RZ, 0x6, R180 ;  /* 0x00000006ffa47819 */ /* 0x000fe200000116b4 */
[----:B------:R-:W-:Y:S01]  /*0240*/  CS2R R44, SRZ ;  /* 0x00000000002c7805 */ /* 0x000fe2000001ff00 */
[----:B------:R-:W-:Y:S01]  /*0250*/  SGXT.U32 R250, R250, 0x6 ;  /* 0x00000006fafa781a */ /* 0x000fe20000000000 */
[----:B------:R-:W1:Y:S01]  /*0260*/  I2F.RP R2, R4 ;  /* 0x0000000400027306 */ /* 0x000e620000209400 */
[----:B------:R-:W-:Y:S01]  /*0270*/  SGXT.U32 R164, R164, 0x2 ;  /* 0x00000002a4a4781a */ /* 0x000fe20000000000 */
[----:B------:R-:W-:Y:S01]  /*0280*/  CS2R R46, SRZ ;  /* 0x00000000002e7805 */ /* 0x000fe2000001ff00 */
[C---:B------:R-:W-:Y:S01]  /*0290*/  IADD3 R34, R250.reuse, 0x8, RZ ;  /* 0x00000008fa227810 */ /* 0x040fe20007ffe0ff */
[C---:B------:R-:W-:Y:S01]  /*02a0*/  IMAD.SHL.U32 R247, R250.reuse, 0x200, RZ ;  /* 0x00000200faf77824 */ /* 0x040fe200078e00ff */
[C---:B------:R-:W-:Y:S01]  /*02b0*/  IADD3 R29, R250.reuse, 0x10, RZ ;  /* 0x00000010fa1d7810 */ /* 0x040fe20007ffe0ff */
[----:B------:R-:W-:Y:S01]  /*02c0*/  CS2R R48, SRZ ;  /* 0x0000000000307805 */ /* 0x000fe2000001ff00 */
        /* <DEDUP_REMOVED lines=8> */
[----:B------:R-:W-:Y:S01]  /*0350*/  IADD3 R30, R250, 0x38, RZ ;  /* 0x00000038fa1e7810 */ /* 0x000fe20007ffe0ff */
[----:B-1----:R-:W1:Y:S01]  /*0360*/  MUFU.RCP R2, R2 ;  /* 0x0000000200027308 */ /* 0x002e620000001000 */
[----:B------:R-:W-:Y:S01]  /*0370*/  LOP3.LUT R178, R180, 0xf, RZ, 0xc0, !PT ;  /* 0x0000000fb4b27812 */ /* 0x000fe200078ec0ff */
[----:B------:R-:W-:Y:S01]  /*0380*/  CS2R R58, SRZ ;  /* 0x00000000003a7805 */ /* 0x000fe2000001ff00 */
[----:B------:R-:W-:Y:S01]  /*0390*/  CS2R R60, SRZ ;  /* 0x00000000003c7805 */ /* 0x000fe2000001ff00 */
[----:B------:R-:W-:Y:S01]  /*03a0*/  CS2R R62, SRZ ;  /* 0x00000000003e7805 */ /* 0x000fe2000001ff00 */
[----:B------:R-:W-:Y:S01]  /*03b0*/  CS2R R64, SRZ ;  /* 0x0000000000407805 */ /* 0x000fe2000001ff00 */
[C---:B------:R-:W-:Y:S01]  /*03c0*/  IMAD.SHL.U32 R103, R178.reuse, 0x100, RZ ;  /* 0x00000100b2677824 */ /* 0x040fe200078e00ff */
[----:B------:R-:W-:Y:S01]  /*03d0*/  CS2R R66, SRZ ;  /* 0x0000000000427805 */ /* 0x000fe2000001ff00 */
[----:B------:R-:W-:Y:S01]  /*03e0*/  IMAD.SHL.U32 R252, R178, 0x200, RZ ;  /* 0x00000200b2fc7824 */ /* 0x000fe200078e00ff */
[----:B------:R-:W-:Y:S01]  /*03f0*/  CS2R R68, SRZ ;  /* 0x0000000000447805 */ /* 0x000fe2000001ff00 */
[----:B------:R-:W-:Y:S01]  /*0400*/  CS2R R70, SRZ ;  /* 0x0000000000467805 */ /* 0x000fe2000001ff00 */
[----:B------:R-:W-:Y:S01]  /*0410*/  CS2R R72, SRZ ;  /* 0x0000000000487805 */ /* 0x000fe2000001ff00 */
[----:B------:R-:W-:Y:S01]  /*0420*/  CS2R R74, SRZ ;  /* 0x00000000004a7805 */ /* 0x000fe2000001ff00 */
[----:B------:R-:W-:Y:S01]  /*0430*/  CS2R R76, SRZ ;  /* 0x00000000004c7805 */ /* 0x000fe2000001ff00 */
[----:B------:R-:W-:Y:S01]  /*0440*/  CS2R R78, SRZ ;  /* 0x00000000004e7805 */ /* 0x000fe2000001ff00 */
[----:B------:R-:W-:Y:S01]  /*0450*/  CS2R R80, SRZ ;  /* 0x0000000000507805 */ /* 0x000fe2000001ff00 */
[----:B-1----:R-:W-:Y:S01]  /*0460*/  IADD3 R2, R2, 0xffffffe, RZ ;  /* 0x0ffffffe02027810 */ /* 0x002fe20007ffe0ff */
[----:B------:R-:W-:Y:S01]  /*0470*/  CS2R R82, SRZ ;  /* 0x0000000000527805 */ /* 0x000fe2000001ff00 */
[----:B------:R-:W-:Y:S01]  /*0480*/  CS2R R84, SRZ ;  /* 0x0000000000547805 */ /* 0x000fe2000001ff00 */
[----:B------:R-:W-:Y:S01]  /*0490*/  CS2R R86, SRZ ;  /* 0x0000000000567805 */ /* 0x000fe2000001ff00 */
[----:B------:R-:W1:Y:S01]  /*04a0*/  F2I.FTZ.U32.TRUNC.NTZ R3, R2 ;  /* 0x0000000200037305 */ /* 0x000e62000021f000 */
[----:B------:R-:W-:Y:S01]  /*04b0*/  CS2R R88, SRZ ;  /* 0x0000000000587805 */ /* 0x000fe2000001ff00 */
        /* <DEDUP_REMOVED lines=14> */
[--C-:B-1----:R-:W-:Y:S01]  /*05a0*/  IMAD.MOV R0, RZ, RZ, -R3.reuse ;  /* 0x000000ffff007224 */ /* 0x102fe200078e0a03 */
[----:B------:R-:W-:Y:S01]  /*05b0*/  CS2R R122, SRZ ;  /* 0x00000000007a7805 */ /* 0x000fe2000001ff00 */
[----:B------:R-:W-:Y:S01]  /*05c0*/  IMAD.MOV.U32 R2, RZ, RZ, RZ ;  /* 0x000000ffff027224 */ /* 0x000fe200078e00ff */
[----:B------:R-:W-:Y:S01]  /*05d0*/  CS2R R124, SRZ ;  /* 0x00000000007c7805 */ /* 0x000fe2000001ff00 */
[----:B------:R-:W-:Y:S01]  /*05e0*/  IMAD R0, R0, R4, RZ ;  /* 0x0000000400007224 */ /* 0x000fe200078e02ff */
[----:B------:R-:W-:Y:S01]  /*05f0*/  CS2R R126, SRZ ;  /* 0x00000000007e7805 */ /* 0x000fe2000001ff00 */
[----:B------:R-:W-:Y:S01]  /*0600*/  CS2R R128, SRZ ;  /* 0x0000000000807805 */ /* 0x000fe2000001ff00 */
[----:B------:R-:W-:Y:S01]  /*0610*/  CS2R R130, SRZ ;  /* 0x0000000000827805 */ /* 0x000fe2000001ff00 */
[----:B------:R-:W-:Y:S01]  /*0620*/  IMAD.HI.U32 R3, R3, R0, R2 ;  /* 0x0000000003037227 */ /* 0x000fe200078e0002 */
[----:B------:R-:W-:-:S03]  /*0630*/  SHF.R.U32.HI R179, RZ, 0x5, R180 ;  /* 0x00000005ffb37819 */ /* 0x000fc600000116b4 */
[----:B------:R-:W-:-:S04]  /*0640*/  IMAD.MOV R0, RZ, RZ, -R5 ;  /* 0x000000ffff007224 */ /* 0x000fc800078e0a05 */
[----:B------:R-:W-:Y:S02]  /*0650*/  IMAD.MOV.U32 R2, RZ, RZ, R0 ;  /* 0x000000ffff027224 */ /* 0x000fe400078e0000 */
[----:B------:R-:W-:-:S04]  /*0660*/  IMAD.HI.U32 R0, R3, R9, RZ ;  /* 0x0000000903007227 */ /* 0x000fc800078e00ff */
[----:B------:R-:W-:-:S05]  /*0670*/  IMAD R2, R0, R2, R9 ;  /* 0x0000000200027224 */ /* 0x000fca00078e0209 */
[----:B------:R-:W-:-:S13]  /*0680*/  ISETP.GT.U32.AND P1, PT, R4, R2, PT ;  /* 0x000000020400720c */ /* 0x000fda0003f24070 */
[----:B------:R-:W-:Y:S01]  /*0690*/  @!P1 IMAD.IADD R2, R2, 0x1, -R4 ;  /* 0x0000000102029824 */ /* 0x000fe200078e0a04 */
[----:B------:R-:W-:Y:S02]  /*06a0*/  @!P1 IADD3 R0, R0, 0x1, RZ ;  /* 0x0000000100009810 */ /* 0x000fe40007ffe0ff */
[----:B------:R-:W-:Y:S02]  /*06b0*/  ISETP.NE.AND P1, PT, R7, RZ, PT ;  /* 0x000000ff0700720c */ /* 0x000fe40003f25270 */
[----:B------:R-:W-:Y:S02]  /*06c0*/  ISETP.GE.U32.AND P2, PT, R2, R4, PT ;  /* 0x000000040200720c */ /* 0x000fe40003f46070 */
[----:B------:R-:W-:-:S04]  /*06d0*/  LOP3.LUT R2, R10, R7, RZ, 0x3c, !PT ;  /* 0x000000070a027212 */ /* 0x000fc800078e3cff */
[----:B------:R-:W-:Y:S01]  /*06e0*/  ISETP.GE.AND P0, PT, R2, RZ, PT ;  /* 0x000000ff0200720c */ /* 0x000fe20003f06270 */
[----:B------:R-:W-:-:S06]  /*06f0*/  IMAD.MOV.U32 R2, RZ, RZ, c[0x0][0x178] ;  /* 0x00005e00ff027624 */ /* 0x000fcc00078e00ff */
[----:B------:R-:W-:-:S05]  /*0700*/  @P2 IADD3 R0, R0, 0x1, RZ ;  /* 0x0000000100002810 */ /* 0x000fca0007ffe0ff */
[----:B------:R-:W-:Y:S01]  /*0710*/  IMAD.MOV.U32 R5, RZ, RZ, R0 ;  /* 0x000000ffff057224 */ /* 0x000fe200078e0000 */
[----:B------:R-:W-:-:S03]  /*0720*/  IADD3 R0, R2, 0x7f, RZ ;  /* 0x0000007f02007810 */ /* 0x000fc60007ffe0ff */
[----:B------:R-:W-:Y:S01]  /*0730*/  @!P0 IMAD.MOV R5, RZ, RZ, -R5 ;  /* 0x000000ffff058224 */ /* 0x000fe200078e0a05 */
[----:B------:R-:W-:Y:S02]  /*0740*/  @!P1 LOP3.LUT R5, RZ, R7, RZ, 0x33, !PT ;  /* 0x00000007ff059212 */ /* 0x000fe400078e33ff */
[----:B------:R-:W-:Y:S02]  /*0750*/  SHF.R.S32.HI R2, RZ, 0x1f, R0 ;  /* 0x0000001fff027819 */ /* 0x000fe40000011400 */
[----:B------:R-:W-:Y:S01]  /*0760*/  ISETP.GE.AND P1, PT, R10, RZ, PT ;  /* 0x000000ff0a00720c */ /* 0x000fe20003f26270 */
[----:B------:R-:W-:Y:S01]  /*0770*/  IMAD.SHL.U32 R11, R5, 0x8, RZ ;  /* 0x00000008050b7824 */ /* 0x000fe200078e00ff */
[----:B------:R-:W-:-:S04]  /*0780*/  LEA.HI R0, R2, R0, RZ, 0x7 ;  /* 0x0000000002007211 */ /* 0x000fc800078f38ff */
[----:B------:R-:W-:-:S04]  /*0790*/  LEA.HI.SX32 R0, R0, -R11, 0x19 ;  /* 0x8000000b00007211 */ /* 0x000fc800078fcaff */
[----:B------:R-:W-:-:S04]  /*07a0*/  IMNMX R8, R0, 0x8, PT ;  /* 0x0000000800087817 */ /* 0x000fc80003800200 */
[----:B------:R-:W-:-:S05]  /*07b0*/  IABS R0, R8 ;  /* 0x0000000800007213 */ /* 0x000fca0000000000 */
[----:B------:R-:W-:-:S04]  /*07c0*/  IMAD.MOV.U32 R4, RZ, RZ, R0 ;  /* 0x000000ffff047224 */ /* 0x000fc800078e0000 */
[----:B------:R-:W1:Y:S08]  /*07d0*/  I2F.RP R2, R4 ;  /* 0x0000000400027306 */ /* 0x000e700000209400 */
[----:B-1----:R-:W1:Y:S02]  /*07e0*/  MUFU.RCP R2, R2 ;  /* 0x0000000200027308 */ /* 0x002e640000001000 */
[----:B-1----:R-:W-:-:S06]  /*07f0*/  IADD3 R2, R2, 0xffffffe, RZ ;  /* 0x0ffffffe02027810 */ /* 0x002fcc0007ffe0ff */
[----:B------:R-:W1:Y:S02]  /*0800*/  F2I.FTZ.U32.TRUNC.NTZ R3, R2 ;  /* 0x0000000200037305 */ /* 0x000e64000021f000 */
[----:B-1----:R-:W-:Y:S02]  /*0810*/  IMAD.MOV R0, RZ, RZ, -R3 ;  /* 0x000000ffff007224 */ /* 0x002fe400078e0a03 */
[----:B------:R-:W-:Y:S02]  /*0820*/  IMAD.MOV.U32 R2, RZ, RZ, RZ ;  /* 0x000000ffff027224 */ /* 0x000fe400078e00ff */
[----:B------:R-:W-:Y:S01]  /*0830*/  IMAD R6, R0, R4, RZ ;  /* 0x0000000400067224 */ /* 0x000fe200078e02ff */
[----:B------:R-:W-:-:S03]  /*0840*/  IABS R0, R8 ;  /* 0x0000000800007213 */ /* 0x000fc60000000000 */
[----:B------:R-:W-:-:S04]  /*0850*/  IMAD.HI.U32 R6, R3, R6, R2 ;  /* 0x0000000603067227 */ /* 0x000fc800078e0002 */
[----:B------:R-:W-:-:S04]  /*0860*/  IMAD.MOV R0, RZ, RZ, -R0 ;  /* 0x000000ffff007224 */ /* 0x000fc800078e0a00 */
[----:B------:R-:W-:Y:S02]  /*0870*/  IMAD.MOV.U32 R3, RZ, RZ, R0 ;  /* 0x000000ffff037224 */ /* 0x000fe400078e0000 */
[----:B------:R-:W-:-:S04]  /*0880*/  IMAD.HI.U32 R0, R6, R9, RZ ;  /* 0x0000000906007227 */ /* 0x000fc800078e00ff */
[----:B------:R-:W-:Y:S02]  /*0890*/  IMAD R2, R0, R3, R9 ;  /* 0x0000000300027224 */ /* 0x000fe400078e0209 */
[----:B------:R-:W-:Y:S02]  /*08a0*/  IMAD.MOV R0, RZ, RZ, -R5 ;  /* 0x000000ffff007224 */ /* 0x000fe400078e0a05 */
[----:B------:R-:W1:Y:S01]  /*08b0*/  MUFU.RCP R5, R13 ;  /* 0x0000000d00057308 */ /* 0x000e620000001000 */
[----:B------:R-:W-:Y:S01]  /*08c0*/  ISETP.GT.U32.AND P0, PT, R4, R2, PT ;  /* 0x000000020400720c */ /* 0x000fe20003f04070 */
[----:B------:R-:W-:Y:S01]  /*08d0*/  IMAD R9, R7, R0, R10 ;  /* 0x0000000007097224 */ /* 0x000fe200078e020a */
[----:B------:R-:W-:-:S04]  /*08e0*/  LOP3.LUT R10, RZ, R8, RZ, 0x33, !PT ;  /* 0x00000008ff0a7212 */ /* 0x000fc800078e33ff */
[----:B------:R-:W-:Y:S01]  /*08f0*/  IABS R0, R9 ;  /* 0x0000000900007213 */ /* 0x000fe20000000000 */
[----:B------:R-:W2:Y:S04]  /*0900*/  MUFU.RCP R7, R12 ;  /* 0x0000000c00077308 */ /* 0x000ea80000001000 */
[----:B------:R-:W-:-:S04]  /*0910*/  IMAD.HI.U32 R6, R6, R0, RZ ;  /* 0x0000000006067227 */ /* 0x000fc800078e00ff */
[----:B------:R-:W-:Y:S01]  /*0920*/  @!P0 IMAD.IADD R2, R2, 0x1, -R4 ;  /* 0x0000000102028824 */ /* 0x000fe200078e0a04 */
[----:B-1----:R-:W-:Y:S01]  /*0930*/  IADD3 R5, R5, 0xffffffe, RZ ;  /* 0x0ffffffe05057810 */ /* 0x002fe20007ffe0ff */
[----:B------:R-:W-:-:S03]  /*0940*/  IMAD R0, R6, R3, R0 ;  /* 0x0000000306007224 */ /* 0x000fc600078e0200 */
[C---:B------:R-:W-:Y:S02]  /*0950*/  ISETP.GT.U32.AND P2, PT, R4.reuse, R2, PT ;  /* 0x000000020400720c */ /* 0x040fe40003f44070 */
[----:B------:R-:W1:Y:S01]  /*0960*/  F2I.FTZ.U32.TRUNC.NTZ R5, R5 ;  /* 0x0000000500057305 */ /* 0x000e62000021f000 */
[----:B------:R-:W-:Y:S02]  /*0970*/  ISETP.GT.U32.AND P0, PT, R4, R0, PT ;  /* 0x000000000400720c */ /* 0x000fe40003f04070 */
[----:B--2---:R-:W-:Y:S02]  /*0980*/  IADD3 R3, R7, 0xffffffe, RZ ;  /* 0x0ffffffe07037810 */ /* 0x004fe40007ffe0ff */
[----:B------:R-:W-:-:S04]  /*0990*/  SHF.R.U32.HI R12, RZ, 0x3, R180 ;  /* 0x00000003ff0c7819 */ /* 0x000fc800000116b4 */
[----:B------:R-:W2:Y:S02]  /*09a0*/  F2I.FTZ.U32.TRUNC.NTZ R3, R3 ;  /* 0x0000000300037305 */ /* 0x000ea4000021f000 */
[--C-:B------:R-:W-:Y:S01]  /*09b0*/  @!P2 IMAD.IADD R2, R2, 0x1, -R4.reuse ;  /* 0x000000010202a824 */ /* 0x100fe200078e0a04 */
[----:B------:R-:W-:Y:S02]  /*09c0*/  ISETP.NE.AND P2, PT, R8, RZ, PT ;  /* 0x000000ff0800720c */ /* 0x000fe40003f45270 */
[----:B------:R-:W-:Y:S01]  /*09d0*/  @!P0 IMAD.IADD R0, R0, 0x1, -R4 ;  /* 0x0000000100008824 */ /* 0x000fe200078e0a04 */
[----:B------:R-:W-:Y:S01]  /*09e0*/  @!P0 IADD3 R6, R6, 0x1, RZ ;  /* 0x0000000106068810 */ /* 0x000fe20007ffe0ff */
[----:B------:R-:W-:Y:S02]  /*09f0*/  @!P1 IMAD.MOV R2, RZ, RZ, -R2 ;  /* 0x000000ffff029224 */ /* 0x000fe400078e0a02 */
[----:B-1----:R-:W-:Y:S01]  /*0a00*/  IMAD.MOV R7, RZ, RZ, -R5 ;  /* 0x000000ffff077224 */ /* 0x002fe200078e0a05 */
[----:B------:R-:W-:-:S02]  /*0a10*/  ISETP.GE.U32.AND P1, PT, R0, R4, PT ;  /* 0x000000040000720c */ /* 0x000fc40003f26070 */
[----:B------:R-:W-:Y:S01]  /*0a20*/  SEL R2, R10, R2, !P2 ;  /* 0x000000020a027207 */ /* 0x000fe20005000000 */
[----:B------:R-:W-:Y:S02]  /*0a30*/  IMAD.MOV.U32 R4, RZ, RZ, R7 ;  /* 0x000000ffff047224 */ /* 0x000fe400078e0007 */
[----:B--2---:R-:W-:Y:S02]  /*0a40*/  IMAD.MOV R0, RZ, RZ, -R3 ;  /* 0x000000ffff007224 */ /* 0x004fe400078e0a03 */
[----:B------:R-:W-:Y:S01]  /*0a50*/  IMAD.IADD R7, R11, 0x1, R2 ;  /* 0x000000010b077824 */ /* 0x000fe200078e0202 */
[----:B------:R-:W-:Y:S01]  /*0a60*/  SHF.R.U32.HI R11, RZ, 0x3, R180 ;  /* 0x00000003ff0b7819 */ /* 0x000fe200000116b4 */
[----:B------:R-:W-:Y:S02]  /*0a70*/  IMAD R2, R4, R17, RZ ;  /* 0x0000001104027224 */ /* 0x000fe400078e02ff */
[----:B------:R-:W-:Y:S01]  /*0a80*/  IMAD.MOV.U32 R4, RZ, RZ, RZ ;  /* 0x000000ffff047224 */ /* 0x000fe200078e00ff */
[----:B------:R-:W-:Y:S01]  /*0a90*/  SGXT.U32 R177, R11, 0x2 ;  /* 0x000000020bb1781a */ /* 0x000fe20000000000 */
[----:B------:R-:W-:Y:S01]  /*0aa0*/  IMAD.SHL.U32 R14, R7, 0x80, RZ ;  /* 0x00000080070e7824 */ /* 0x000fe200078e00ff */
[----:B------:R-:W-:Y:S01]  /*0ab0*/  @P1 IADD3 R6, R6, 0x1, RZ ;  /* 0x0000000106061810 */ /* 0x000fe20007ffe0ff */
[----:B------:R-:W-:Y:S01]  /*0ac0*/  IMAD.HI.U32 R5, R5, R2, R4 ;  /* 0x0000000205057227 */ /* 0x000fe200078e0004 */
[----:B------:R-:W-:-:S02]  /*0ad0*/  LOP3.LUT R12, R177, 0x7c, R12, 0xf8, !PT ;  /* 0x0000007cb10c7812 */ /* 0x000fc400078ef80c */
[----:B------:R-:W-:Y:S01]  /*0ae0*/  LOP3.LUT R4, R9, R8, RZ, 0x3c, !PT ;  /* 0x0000000809047212 */ /* 0x000fe200078e3cff */
[----:B------:R-:W-:Y:S01]  /*0af0*/  IMAD R0, R0, R18, RZ ;  /* 0x0000001200007224 */ /* 0x000fe200078e02ff */
[----:B------:R-:W-:Y:S01]  /*0b00*/  LOP3.LUT R11, R14, R12, RZ, 0xfc, !PT ;  /* 0x0000000c0e0b7212 */ /* 0x000fe200078efcff */
[----:B------:R-:W-:Y:S01]  /*0b10*/  IMAD.MOV.U32 R2, RZ, RZ, RZ ;  /* 0x000000ffff027224 */ /* 0x000fe200078e00ff */
[----:B------:R1:W-:Y:S01]  /*0b20*/  STL [R1], R14 ;  /* 0x0000000e01007387 */ /* 0x0003e20000100800 */
[----:B------:R-:W-:Y:S02]  /*0b30*/  ISETP.GE.AND P0, PT, R4, RZ, PT ;  /* 0x000000ff0400720c */ /* 0x000fe40003f06270 */
[----:B------:R-:W-:Y:S01]  /*0b40*/  IMAD.HI.U32 R16, R3, R0, R2 ;  /* 0x0000000003107227 */ /* 0x000fe200078e0002 */
[----:B------:R-:W-:Y:S02]  /*0b50*/  IADD3 R15, R11, 0x20, RZ ;  /* 0x000000200b0f7810 */ /* 0x000fe40007ffe0ff */
[----:B------:R-:W-:-:S02]  /*0b60*/  IABS R3, R11 ;  /* 0x0000000b00037213 */ /* 0x000fc40000000000 */
[C---:B------:R-:W-:Y:S02]  /*0b70*/  IADD3 R13, R11.reuse, 0x60, RZ ;  /* 0x000000600b0d7810 */ /* 0x040fe40007ffe0ff */
[----:B------:R-:W-:Y:S01]  /*0b80*/  IABS R2, R15 ;  /* 0x0000000f00027213 */ /* 0x000fe20000000000 */
[----:B------:R-:W-:Y:S01]  /*0b90*/  IMAD.MOV.U32 R8, RZ, RZ, R3 ;  /* 0x000000ffff087224 */ /* 0x000fe200078e0003 */
[----:B------:R-:W-:Y:S02]  /*0ba0*/  IABS R3, R13 ;  /* 0x0000000d00037213 */ /* 0x000fe40000000000 */
[----:B------:R-:W-:Y:S01]  /*0bb0*/  ISETP.GE.AND P6, PT, R11, RZ, PT ;  /* 0x000000ff0b00720c */ /* 0x000fe20003fc6270 */
[----:B------:R-:W-:Y:S01]  /*0bc0*/  IMAD.MOV.U32 R9, RZ, RZ, R2 ;  /* 0x000000ffff097224 */ /* 0x000fe200078e0002 */
[----:B------:R-:W-:Y:S01]  /*0bd0*/  LOP3.LUT R176, R12, R180, RZ, 0x3c, !PT ;  /* 0x000000b40cb07212 */ /* 0x000fe200078e3cff */
[----:B------:R-:W-:-:S04]  /*0be0*/  IMAD.HI.U32 R4, R5, R8, RZ ;  /* 0x0000000805047227 */ /* 0x000fc800078e00ff */
[----:B------:R-:W-:Y:S01]  /*0bf0*/  IMAD.MOV R4, RZ, RZ, -R4 ;  /* 0x000000ffff047224 */ /* 0x000fe200078e0a04 */
[----:B-1----:R-:W-:-:S03]  /*0c00*/  IADD3 R14, R11, 0x40, RZ ;  /* 0x000000400b0e7810 */ /* 0x002fc60007ffe0ff */
[----:B------:R-:W-:Y:S01]  /*0c10*/  IMAD R4, R17, R4, R8 ;  /* 0x0000000411047224 */ /* 0x000fe200078e0208 */
[----:B------:R-:W-:-:S05]  /*0c20*/  IABS R0, R14 ;  /* 0x0000000e00007213 */ /* 0x000fca0000000000 */
[----:B------:R-:W-:Y:S02]  /*0c30*/  IMAD.MOV.U32 R7, RZ, RZ, R0 ;  /* 0x000000ffff077224 */ /* 0x000fe400078e0000 */
[----:B------:R-:W-:Y:S02]  /*0c40*/  IMAD.MOV.U32 R0, RZ, RZ, R6 ;  /* 0x000000ffff007224 */ /* 0x000fe400078e0006 */
[----:B------:R-:W-:Y:S02]  /*0c50*/  IMAD.MOV.U32 R6, RZ, RZ, R3 ;  /* 0x000000ffff067224 */ /* 0x000fe400078e0003 */
[----:B------:R-:W-:-:S04]  /*0c60*/  IMAD.HI.U32 R3, R5, R9, RZ ;  /* 0x0000000905037227 */ /* 0x000fc800078e00ff */
[----:B------:R-:W-:Y:S02]  /*0c70*/  @!P0 IMAD.MOV R0, RZ, RZ, -R0 ;  /* 0x000000ffff008224 */ /* 0x000fe400078e0a00 */
[----:B------:R-:W-:-:S03]  /*0c80*/  IMAD.HI.U32 R2, R5, R7, RZ ;  /* 0x0000000705027227 */ /* 0x000fc600078e00ff */
[----:B------:R-:W-:Y:S01]  /*0c90*/  SEL R10, R10, R0, !P2 ;  /* 0x000000000a0a7207 */ /* 0x000fe20005000000 */
[----:B------:R-:W-:Y:S01]  /*0ca0*/  IMAD.HI.U32 R5, R5, R6, RZ ;  /* 0x0000000605057227 */ /* 0x000fe200078e00ff */
[----:B------:R-:W-:-:S03]  /*0cb0*/  ISETP.GT.U32.AND P2, PT, R17, R4, PT ;  /* 0x000000041100720c */ /* 0x000fc60003f44070 */
[----:B------:R-:W-:Y:S02]  /*0cc0*/  IMAD.MOV R3, RZ, RZ, -R3 ;  /* 0x000000ffff037224 */ /* 0x000fe400078e0a03 */
[----:B------:R-:W-:Y:S01]  /*0cd0*/  IMAD.MOV R0, RZ, RZ, -R5 ;  /* 0x000000ffff007224 */ /* 0x000fe200078e0a05 */
[C---:B------:R-:W-:Y:S01]  /*0ce0*/  LOP3.LUT R5, R180.reuse, 0x1f, RZ, 0xc0, !PT ;  /* 0x0000001fb4057812 */ /* 0x040fe200078ec0ff */
[----:B------:R-:W-:Y:S02]  /*0cf0*/  IMAD R3, R17, R3, R9 ;  /* 0x0000000311037224 */ /* 0x000fe400078e0209 */
[----:B------:R-:W-:Y:S02]  /*0d00*/  IMAD.MOV R2, RZ, RZ, -R2 ;  /* 0x000000ffff027224 */ /* 0x000fe400078e0a02 */
[----:B------:R-:W-:Y:S01]  /*0d10*/  IMAD.SHL.U32 R19, R5, 0x8, RZ ;  /* 0x0000000805137824 */ /* 0x000fe200078e00ff */
[C---:B------:R-:W-:Y:S01]  /*0d20*/  ISETP.GT.U32.AND P4, PT, R17.reuse, R3, PT ;  /* 0x000000031100720c */ /* 0x040fe20003f84070 */
[----:B------:R-:W-:Y:S01]  /*0d30*/  IMAD R2, R17, R2, R7 ;  /* 0x0000000211027224 */ /* 0x000fe200078e0207 */
[----:B------:R-:W-:Y:S01]  /*0d40*/  LOP3.LUT R7, R180, 0x7, RZ, 0xc0, !PT ;  /* 0x00000007b4077812 */ /* 0x000fe200078ec0ff */
[----:B------:R-:W-:-:S02]  /*0d50*/  IMAD R251, R10, 0x100, R19 ;  /* 0x000001000afb7824 */ /* 0x000fc400078e0213 */
[C---:B------:R-:W-:Y:S01]  /*0d60*/  IMAD R0, R17.reuse, R0, R6 ;  /* 0x0000000011007224 */ /* 0x040fe200078e0206 */
[----:B------:R-:W-:Y:S01]  /*0d70*/  ISETP.GT.U32.AND P3, PT, R17, R2, PT ;  /* 0x000000021100720c */ /* 0x000fe20003f64070 */
[----:B------:R-:W-:Y:S01]  /*0d80*/  IMAD.SHL.U32 R35, R7, 0x8, RZ ;  /* 0x0000000807237824 */ /* 0x000fe200078e00ff */
[----:B------:R-:W-:Y:S01]  /*0d90*/  IABS R5, R251 ;  /* 0x000000fb00057213 */ /* 0x000fe20000000000 */
[--C-:B------:R-:W-:Y:S01]  /*0da0*/  @!P2 IMAD.IADD R4, R4, 0x1, -R17.reuse ;  /* 0x000000010404a824 */ /* 0x100fe200078e0a11 */
[----:B------:R-:W-:Y:S02]  /*0db0*/  ISETP.GT.U32.AND P1, PT, R17, R0, PT ;  /* 0x000000001100720c */ /* 0x000fe40003f24070 */
[----:B------:R-:W-:Y:S01]  /*0dc0*/  SHF.R.U32.HI R6, RZ, 0x4, R180 ;  /* 0x00000004ff067819 */ /* 0x000fe200000116b4 */
[----:B------:R-:W-:Y:S01]  /*0dd0*/  @!P4 IMAD.IADD R3, R3, 0x1, -R17 ;  /* 0x000000010303c824 */ /* 0x000fe200078e0a11 */
[----:B------:R-:W-:Y:S01]  /*0de0*/  ISETP.GE.AND P0, PT, R35, c[0x0][0x180], PT ;  /* 0x0000600023007a0c */ /* 0x000fe20003f06270 */
[----:B------:R-:W-:Y:S01]  /*0df0*/  IMAD.HI.U32 R7, R16, R5, RZ ;  /* 0x0000000510077227 */ /* 0x000fe200078e00ff */
[----:B------:R-:W-:-:S02]  /*0e00*/  SGXT.U32 R198, R6, 0x1 ;  /* 0x0000000106c6781a */ /* 0x000fc40000000000 */
[C---:B------:R-:W-:Y:S01]  /*0e10*/  ISETP.GT.U32.AND P5, PT, R17.reuse, R3, PT ;  /* 0x000000031100720c */ /* 0x040fe20003fa4070 */
[----:B------:R-:W-:Y:S01]  /*0e20*/  IMAD.MOV R7, RZ, RZ, -R7 ;  /* 0x000000ffff077224 */ /* 0x000fe200078e0a07 */
[C---:B------:R-:W-:Y:S01]  /*0e30*/  ISETP.GT.U32.AND P4, PT, R17.reuse, R4, PT ;  /* 0x000000041100720c */ /* 0x040fe20003f84070 */
[----:B------:R-:W-:Y:S01]  /*0e40*/  IMAD.U32 R6, RZ, RZ, UR4 ;  /* 0x00000004ff067e24 */ /* 0x000fe2000f8e00ff */
[----:B------:R-:W-:Y:S01]  /*0e50*/  UIADD3 UR4, UR22, -0x40, URZ ;  /* 0xffffffc016047890 */ /* 0x000fe2000fffe03f */
[----:B------:R-:W-:Y:S01]  /*0e60*/  IMAD R5, R18, R7, R5 ;  /* 0x0000000712057224 */ /* 0x000fe200078e0205 */
[----:B------:R-:W-:Y:S01]  /*0e70*/  LOP3.LUT R240, R198, 0x7, R180, 0x78, !PT ;  /* 0x00000007c6f07812 */ /* 0x000fe200078e78b4 */
[--C-:B------:R-:W-:Y:S01]  /*0e80*/  @!P3 IMAD.IADD R2, R2, 0x1, -R17.reuse ;  /* 0x000000010202b824 */ /* 0x100fe200078e0a11 */
[----:B------:R-:W-:Y:S01]  /*0e90*/  SEL R8, R6, RZ, !P0 ;  /* 0x000000ff06087207 */ /* 0x000fe20004000000 */
[--C-:B------:R-:W-:Y:S01]  /*0ea0*/  @!P1 IMAD.IADD R0, R0, 0x1, -R17.reuse ;  /* 0x0000000100009824 */ /* 0x100fe200078e0a11 */
[----:B------:R-:W-:Y:S01]  /*0eb0*/  ISETP.GT.U32.AND P1, PT, R18, R5, PT ;  /* 0x000000051200720c */ /* 0x000fe20003f24070 */
[----:B------:R-:W-:Y:S01]  /*0ec0*/  IMAD.SHL.U32 R9, R198, 0x4, RZ ;  /* 0x00000004c6097824 */ /* 0x000fe200078e00ff */
[----:B------:R-:W-:Y:S01]  /*0ed0*/  ISETP.GT.U32.AND P3, PT, R17, R2, PT ;  /* 0x000000021100720c */ /* 0x000fe20003f64070 */
[--C-:B------:R-:W-:Y:S01]  /*0ee0*/  @!P5 IMAD.IADD R3, R3, 0x1, -R17.reuse ;  /* 0x000000010303d824 */ /* 0x100fe200078e0a11 */
[----:B------:R-:W-:Y:S01]  /*0ef0*/  ISETP.GT.U32.AND P0, PT, R17, R0, PT ;  /* 0x000000001100720c */ /* 0x000fe20003f04070 */
[----:B------:R-:W-:Y:S01]  /*0f00*/  @!P4 IMAD.IADD R4, R4, 0x1, -R17 ;  /* 0x000000010404c824 */ /* 0x000fe200078e0a11 */
[----:B------:R-:W-:Y:S01]  /*0f10*/  ISETP.GE.AND P5, PT, R15, RZ, PT ;  /* 0x000000ff0f00720c */ /* 0x000fe20003fa6270 */
[----:B------:R-:W-:Y:S01]  /*0f20*/  IMAD.SHL.U32 R240, R240, 0x10, RZ ;  /* 0x00000010f0f07824 */ /* 0x000fe200078e00ff */
[----:B------:R-:W-:Y:S01]  /*0f30*/  ISETP.GE.AND P4, PT, R13, RZ, PT ;  /* 0x000000ff0d00720c */ /* 0x000fe20003f86270 */
[----:B------:R-:W-:Y:S01]  /*0f40*/  @!P6 IMAD.MOV R4, RZ, RZ, -R4 ;  /* 0x000000ffff04e224 */ /* 0x000fe200078e0a04 */
[----:B------:R-:W-:-:S02]  /*0f50*/  ISETP.NE.U32.AND P2, PT, R8, RZ, PT ;  /* 0x000000ff0800720c */ /* 0x000fc40003f45070 */
[----:B------:R-:W-:Y:S01]  /*0f60*/  ISETP.NE.AND P6, PT, RZ, c[0x0][0x178], PT ;  /* 0x00005e00ff007a0c */ /* 0x000fe20003fc5270 */
[----:B------:R-:W-:Y:S01]  /*0f70*/  @!P1 IMAD.IADD R5, R5, 0x1, -R18 ;  /* 0x0000000105059824 */ /* 0x000fe200078e0a12 */
[----:B------:R-:W-:Y:S01]  /*0f80*/  ISETP.GE.AND P1, PT, R34, c[0x0][0x180], PT ;  /* 0x0000600022007a0c */ /* 0x000fe20003f26270 */
[--C-:B------:R-:W-:Y:S01]  /*0f90*/  @!P3 IMAD.IADD R2, R2, 0x1, -R17.reuse ;  /* 0x000000010202b824 */ /* 0x100fe200078e0a11 */
[----:B------:R-:W-:Y:S01]  /*0fa0*/  ISETP.GE.AND P3, PT, R14, RZ, PT ;  /* 0x000000ff0e00720c */ /* 0x000fe20003f66270 */
[----:B------:R-:W-:Y:S01]  /*0fb0*/  @!P0 IMAD.IADD R0, R0, 0x1, -R17 ;  /* 0x0000000100008824 */ /* 0x000fe200078e0a11 */
[----:B------:R-:W-:Y:S01]  /*0fc0*/  ISETP.GE.AND P0, PT, R250, c[0x0][0x180], PT ;  /* 0x00006000fa007a0c */ /* 0x000fe20003f06270 */
[----:B------:R-:W-:Y:S01]  /*0fd0*/  @!P5 IMAD.MOV R3, RZ, RZ, -R3 ;  /* 0x000000ffff03d224 */ /* 0x000fe200078e0a03 */
[----:B------:R-:W-:Y:S01]  /*0fe0*/  ISETP.GT.U32.AND P5, PT, R18, R5, PT ;  /* 0x000000051200720c */ /* 0x000fe20003fa4070 */
[----:B------:R-:W-:Y:S01]  /*0ff0*/  @!P4 IMAD.MOV R0, RZ, RZ, -R0 ;  /* 0x000000ffff00c224 */ /* 0x000fe200078e0a00 */
[----:B------:R-:W-:Y:S01]  /*1000*/  SEL R7, R6, RZ, !P0 ;  /* 0x000000ff06077207 */ /* 0x000fe20004000000 */
[----:B------:R-:W-:Y:S01]  /*1010*/  IMAD.MOV.U32 R14, RZ, RZ, 0x2 ;  /* 0x00000002ff0e7424 */ /* 0x000fe200078e00ff */
[----:B------:R-:W-:-:S02]  /*1020*/  ISETP.GE.AND P0, PT, R29, c[0x0][0x180], PT ;  /* 0x000060001d007a0c */ /* 0x000fc40003f06270 */
[C---:B------:R-:W-:Y:S02]  /*1030*/  SEL R8, R6.reuse, RZ, !P1 ;  /* 0x000000ff06087207 */ /* 0x040fe40004800000 */
[----:B------:R-:W-:Y:S01]  /*1040*/  ISETP.NE.U32.AND P1, PT, R7, RZ, PT ;  /* 0x000000ff0700720c */ /* 0x000fe20003f25070 */
[----:B------:R-:W-:Y:S01]  /*1050*/  @!P3 IMAD.MOV R2, RZ, RZ, -R2 ;  /* 0x000000ffff02b224 */ /* 0x000fe200078e0a02 */
[----:B------:R-:W-:Y:S02]  /*1060*/  SEL R7, R6, RZ, !P0 ;  /* 0x000000ff06077207 */ /* 0x000fe40004000000 */
[----:B------:R-:W-:Y:S01]  /*1070*/  ISETP.GE.AND P4, PT, R251, RZ, PT ;  /* 0x000000fffb00720c */ /* 0x000fe20003f86270 */
[----:B------:R-:W-:Y:S01]  /*1080*/  @!P5 IMAD.IADD R5, R5, 0x1, -R18 ;  /* 0x000000010505d824 */ /* 0x000fe200078e0a12 */
[----:B------:R-:W-:Y:S02]  /*1090*/  ISETP.NE.U32.AND P0, PT, R7, RZ, PT ;  /* 0x000000ff0700720c */ /* 0x000fe40003f05070 */
[----:B------:R-:W-:-:S02]  /*10a0*/  LOP3.LUT R7, RZ, c[0x0][0x178], RZ, 0x33, !PT ;  /* 0x00005e00ff077a12 */ /* 0x000fc400078e33ff */
[----:B------:R-:W-:Y:S02]  /*10b0*/  LOP3.LUT R164, R9, R164, RZ, 0xfc, !PT ;  /* 0x000000a409a47212 */ /* 0x000fe400078efcff */
[----:B------:R-:W-:Y:S02]  /*10c0*/  ISETP.NE.U32.AND P3, PT, R8, RZ, PT ;  /* 0x000000ff0800720c */ /* 0x000fe40003f65070 */
[C---:B------:R-:W-:Y:S02]  /*10d0*/  SEL R10, R7.reuse, R4, !P6 ;  /* 0x00000004070a7207 */ /* 0x040fe40007000000 */
[C---:B------:R-:W-:Y:S01]  /*10e0*/  SEL R9, R7.reuse, R3, !P6 ;  /* 0x0000000307097207 */ /* 0x040fe20007000000 */
[----:B------:R-:W-:Y:S01]  /*10f0*/  IMAD.SHL.U32 R3, R176, 0x10, RZ ;  /* 0x00000010b0037824 */ /* 0x000fe200078e00ff */
[C---:B------:R-:W-:Y:S01]  /*1100*/  SEL R8, R7.reuse, R2, !P6 ;  /* 0x0000000207087207 */ /* 0x040fe20007000000 */
[----:B------:R-:W-:Y:S01]  /*1110*/  IMAD R174, R10, c[0x0][0x184], R35 ;  /* 0x000061000aae7a24 */ /* 0x000fe200078e0223 */
[----:B------:R-:W-:Y:S01]  /*1120*/  SEL R7, R7, R0, !P6 ;  /* 0x0000000007077207 */ /* 0x000fe20007000000 */
[----:B------:R-:W-:Y:S01]  /*1130*/  IMAD.MOV.U32 R0, RZ, RZ, R5 ;  /* 0x000000ffff007224 */ /* 0x000fe200078e0005 */
[----:B------:R-:W-:Y:S01]  /*1140*/  ISETP.GE.AND P5, PT, R28, c[0x0][0x180], PT ;  /* 0x000060001c007a0c */ /* 0x000fe20003fa6270 */
[--C-:B------:R-:W-:Y:S01]  /*1150*/  IMAD R173, R9, c[0x0][0x184], R35.reuse ;  /* 0x0000610009ad7a24 */ /* 0x100fe200078e0223 */
[----:B------:R-:W-:Y:S01]  /*1160*/  ISETP.NE.AND P6, PT, RZ, c[0x0][0x17c], PT ;  /* 0x00005f00ff007a0c */ /* 0x000fe20003fc5270 */
[----:B------:R-:W-:Y:S01]  /*1170*/  @!P4 IMAD.MOV R0, RZ, RZ, -R0 ;  /* 0x000000ffff00c224 */ /* 0x000fe200078e0a00 */
[----:B------:R-:W-:Y:S01]  /*1180*/  ISETP.GE.AND P4, PT, R33, c[0x0][0x180], PT ;  /* 0x0000600021007a0c */ /* 0x000fe20003f86270 */
[--C-:B------:R-:W-:Y:S01]  /*1190*/  IMAD R172, R8, c[0x0][0x184], R35.reuse ;  /* 0x0000610008ac7a24 */ /* 0x100fe200078e0223 */
[----:B------:R-:W-:Y:S01]  /*11a0*/  SEL R2, R6, RZ, !P5 ;  /* 0x000000ff06027207 */ /* 0x000fe20006800000 */
[----:B------:R-:W-:Y:S01]  /*11b0*/  IMAD R171, R7, c[0x0][0x184], R35 ;  /* 0x0000610007ab7a24 */ /* 0x000fe200078e0223 */
[----:B------:R-:W-:Y:S01]  /*11c0*/  ISETP.GE.AND P5, PT, R32, c[0x0][0x180], PT ;  /* 0x0000600020007a0c */ /* 0x000fe20003fa6270 */
[----:B------:R-:W-:Y:S01]  /*11d0*/  IMAD.WIDE R26, R174, R14, c[0x0][0x160] ;  /* 0x00005800ae1a7625 */ /* 0x000fe200078e020e */
[----:B------:R-:W-:-:S02]  /*11e0*/  SEL R4, R6, RZ, !P4 ;  /* 0x000000ff06047207 */ /* 0x000fc40006000000 */
[----:B------:R-:W-:Y:S01]  /*11f0*/  ISETP.NE.U32.AND P4, PT, R2, RZ, PT ;  /* 0x000000ff0200720c */ /* 0x000fe20003f85070 */
[-C--:B------:R-:W-:Y:S01]  /*1200*/  IMAD.WIDE R24, R173, R14.reuse, c[0x0][0x160] ;  /* 0x00005800ad187625 */ /* 0x080fe200078e020e */
[----:B------:R-:W-:Y:S02]  /*1210*/  SEL R2, R6, RZ, !P5 ;  /* 0x000000ff06027207 */ /* 0x000fe40006800000 */
[----:B------:R-:W-:Y:S01]  /*1220*/  LOP3.LUT R3, R3, 0x70, RZ, 0xc0, !PT ;  /* 0x0000007003037812 */ /* 0x000fe200078ec0ff */
[-C--:B------:R-:W-:Y:S01]  /*1230*/  IMAD.WIDE R22, R172, R14.reuse, c[0x0][0x160] ;  /* 0x00005800ac167625 */ /* 0x080fe200078e020e */
[----:B------:R-:W-:Y:S02]  /*1240*/  ISETP.NE.U32.AND P5, PT, R2, RZ, PT ;  /* 0x000000ff0200720c */ /* 0x000fe40003fa5070 */
[----:B------:R-:W-:Y:S01]  /*1250*/  SHF.R.U32.HI R2, RZ, 0x5, R180 ;  /* 0x00000005ff027819 */ /* 0x000fe200000116b4 */
[----:B------:R-:W-:Y:S01]  /*1260*/  IMAD R3, R12, 0x80, R3 ;  /* 0x000000800c037824 */ /* 0x000fe200078e0203 */
[----:B------:R-:W-:Y:S01]  /*1270*/  @!P6 LOP3.LUT R0, RZ, c[0x0][0x17c], RZ, 0x33, !PT ;  /* 0x00005f00ff00ea12 */ /* 0x000fe200078e33ff */
[----:B------:R-:W-:Y:S01]  /*1280*/  IMAD.WIDE R20, R171, R14, c[0x0][0x160] ;  /* 0x00005800ab147625 */ /* 0x000fe200078e020e */
[----:B------:R-:W-:-:S02]  /*1290*/  SGXT.U32 R2, R2, 0x3 ;  /* 0x000000030202781a */ /* 0x000fc40000000000 */
[----:B------:R1:W-:Y:S01]  /*12a0*/  LDGSTS.E.BYPASS.LTC128B.128 [R3], [R26.64], P2 ;  /* 0x000000001a037fae */ /* 0x0003e20009101d4a */
[----:B------:R-:W-:Y:S01]  /*12b0*/  IMAD R224, R250, c[0x0][0x188], R0 ;  /* 0x00006200fae07a24 */ /* 0x000fe200078e0200 */
[----:B------:R-:W-:Y:S02]  /*12c0*/  LOP3.LUT R2, R2, 0x1f, R180, 0x78, !PT ;  /* 0x0000001f02027812 */ /* 0x000fe400078e78b4 */
[----:B------:R2:W-:Y:S01]  /*12d0*/  LDGSTS.E.BYPASS.LTC128B.128 [R3+0x1000], [R24.64], P2 ;  /* 0x0100000018037fae */ /* 0x0005e20009101d4a */
[----:B------:R-:W-:Y:S01]  /*12e0*/  IMAD R232, R245, 0x8, R224 ;  /* 0x00000008f5e87824 */ /* 0x000fe200078e02e0 */
[----:B------:R-:W-:Y:S01]  /*12f0*/  ISETP.NE.U32.AND P6, PT, R4, RZ, PT ;  /* 0x000000ff0400720c */ /* 0x000fe20003fc5070 */
[----:B------:R-:W-:Y:S01]  /*1300*/  IMAD.SHL.U32 R223, R2, 0x10, RZ ;  /* 0x0000001002df7824 */ /* 0x000fe200078e00ff */
[----:B------:R3:W-:Y:S01]  /*1310*/  LDGSTS.E.BYPASS.LTC128B.128 [R3+0x2000], [R22.64], P2 ;  /* 0x0200000016037fae */ /* 0x0007e20009101d4a */
[----:B------:R-:W-:Y:S01]  /*1320*/  IMAD.WIDE R18, R224, R14, c[0x0][0x168] ;  /* 0x00005a00e0127625 */ /* 0x000fe200078e020e */
[----:B------:R-:W-:-:S02]  /*1330*/  LOP3.LUT R102, R164, 0x8, RZ, 0xfc, !PT ;  /* 0x00000008a4667812 */ /* 0x000fc400078efcff */
[----:B------:R4:W-:Y:S01]  /*1340*/  LDGSTS.E.BYPASS.LTC128B.128 [R3+0x3000], [R20.64], P2 ;  /* 0x0300000014037fae */ /* 0x0009e20009101d4a */
[----:B------:R-:W-:Y:S01]  /*1350*/  ISETP.GE.AND P2, PT, R31, c[0x0][0x180], PT ;  /* 0x000060001f007a0c */ /* 0x000fe20003f46270 */
[----:B------:R-:W-:Y:S01]  /*1360*/  IMAD R234, R245, 0x8, R232 ;  /* 0x00000008f5ea7824 */ /* 0x000fe200078e02e8 */
[----:B------:R-:W-:Y:S01]  /*1370*/  LOP3.LUT R0, R223, R247, RZ, 0xfc, !PT ;  /* 0x000000f7df007212 */ /* 0x000fe200078efcff */
[----:B------:R-:W-:Y:S01]  /*1380*/  IMAD.U32 R2, RZ, RZ, UR5 ;  /* 0x00000005ff027e24 */ /* 0x000fe2000f8e00ff */
[----:B------:R-:W-:Y:S01]  /*1390*/  SEL R4, R6, RZ, !P2 ;  /* 0x000000ff06047207 */ /* 0x000fe20005000000 */
[----:B------:R-:W0:Y:S01]  /*13a0*/  LDGDEPBAR ;  /* 0x00000000000079af */ /* 0x000e220000000000 */
[----:B------:R-:W-:Y:S01]  /*13b0*/  ISETP.GE.AND P2, PT, R30, c[0x0][0x180], PT ;  /* 0x000060001e007a0c */ /* 0x000fe20003f46270 */
[----:B------:R-:W-:Y:S01]  /*13c0*/  IMAD R236, R245, 0x8, R234 ;  /* 0x00000008f5ec7824 */ /* 0x000fe200078e02ea */
[----:B------:R-:W-:Y:S01]  /*13d0*/  LOP3.LUT R170, R102, 0x7, R180, 0x78, !PT ;  /* 0x0000000766aa7812 */ /* 0x000fe200078e78b4 */
[----:B------:R1:W-:Y:S01]  /*13e0*/  LDGSTS.E.BYPASS.LTC128B.128 [R0+0xc000], [R18.64], P1 ;  /* 0x0c00000012007fae */ /* 0x0003e20008901d4a */
[----:B------:R-:W-:Y:S01]  /*13f0*/  SEL R6, R6, RZ, !P2 ;  /* 0x000000ff06067207 */ /* 0x000fe20005000000 */
[----:B------:R-:W-:Y:S01]  /*1400*/  IMAD.WIDE R16, R232, R14, c[0x0][0x168] ;  /* 0x00005a00e8107625 */ /* 0x000fe200078e020e */
[----:B------:R-:W-:-:S02]  /*1410*/  ISETP.GE.AND P2, PT, R35, UR4, PT ;  /* 0x0000000423007c0c */ /* 0x000fc4000bf46270 */
[----:B------:R-:W-:Y:S01]  /*1420*/  ISETP.GE.AND P1, PT, R250, UR4, PT ;  /* 0x00000004fa007c0c */ /* 0x000fe2000bf26270 */
[----:B------:R-:W-:Y:S01]  /*1430*/  IMAD R167, R245, 0x8, R236 ;  /* 0x00000008f5a77824 */ /* 0x000fe200078e02ec */
[----:B------:R-:W-:Y:S01]  /*1440*/  SEL R5, R2, RZ, !P2 ;  /* 0x000000ff02057207 */ /* 0x000fe20005000000 */
[-C--:B------:R-:W-:Y:S01]  /*1450*/  IMAD.WIDE R10, R234, R14.reuse, c[0x0][0x168] ;  /* 0x00005a00ea0a7625 */ /* 0x080fe200078e020e */
[----:B------:R-:W-:Y:S01]  /*1460*/  ISETP.NE.U32.AND P2, PT, R4, RZ, PT ;  /* 0x000000ff0400720c */ /* 0x000fe20003f45070 */
[----:B------:R1:W-:Y:S01]  /*1470*/  LDGSTS.E.BYPASS.LTC128B.128 [R0+0xd000], [R16.64], P3 ;  /* 0x0d00000010007fae */ /* 0x0003e20009901d4a */
[----:B------:R-:W-:Y:S01]  /*1480*/  SEL R4, R2, RZ, !P1 ;  /* 0x000000ff02047207 */ /* 0x000fe20004800000 */
[-C--:B------:R-:W-:Y:S01]  /*1490*/  IMAD.WIDE R8, R236, R14.reuse, c[0x0][0x168] ;  /* 0x00005a00ec087625 */ /* 0x080fe200078e020e */
[----:B------:R-:W-:Y:S01]  /*14a0*/  ISETP.NE.U32.AND P1, PT, R6, RZ, PT ;  /* 0x000000ff0600720c */ /* 0x000fe20003f25070 */
[----:B------:R1:W-:Y:S01]  /*14b0*/  LDGSTS.E.BYPASS.LTC128B.128 [R0+0xe000], [R10.64], P0 ;  /* 0x0e0000000a007fae */ /* 0x0003e20008101d4a */
[----:B------:R-:W-:Y:S01]  /*14c0*/  ISETP.NE.U32.AND P3, PT, R5, RZ, PT ;  /* 0x000000ff0500720c */ /* 0x000fe20003f65070 */
[-C--:B------:R-:W-:Y:S01]  /*14d0*/  IMAD.WIDE R6, R167, R14.reuse, c[0x0][0x168] ;  /* 0x00005a00a7067625 */ /* 0x080fe200078e020e */
[----:B------:R-:W-:Y:S01]  /*14e0*/  ISETP.NE.U32.AND P0, PT, R4, RZ, PT ;  /* 0x000000ff0400720c */ /* 0x000fe20003f05070 */
[----:B------:R1:W-:Y:S01]  /*14f0*/  LDGSTS.E.BYPASS.LTC128B.128 [R0+0xf000], [R8.64], P4 ;  /* 0x0f00000008007fae */ /* 0x0003e2000a101d4a */
[----:B------:R-:W-:Y:S01]  /*1500*/  ISETP.GE.AND P4, PT, R34, UR4, PT ;  /* 0x0000000422007c0c */ /* 0x000fe2000bf86270 */
[----:B------:R-:W-:Y:S01]  /*1510*/  IMAD R166, R245, 0x8, R167 ;  /* 0x00000008f5a67824 */ /* 0x000fe200078e02a7 */
[----:B------:R-:W-:Y:S01]  /*1520*/  CS2R R34, SRZ ;  /* 0x0000000000227805 */ /* 0x000fe2000001ff00 */
[----:B------:R1:W-:Y:S01]  /*1530*/  LDGSTS.E.BYPASS.LTC128B.128 [R0+0x10000], [R6.64], P6 ;  /* 0x1000000006007fae */ /* 0x0003e2000b101d4a */
[----:B------:R-:W-:Y:S01]  /*1540*/  ISETP.GE.AND P6, PT, R29, UR4, PT ;  /* 0x000000041d007c0c */ /* 0x000fe2000bfc6270 */
[----:B------:R-:W-:Y:S01]  /*1550*/  IMAD R165, R245, 0x8, R166 ;  /* 0x00000008f5a57824 */ /* 0x000fe200078e02a6 */
[----:B------:R-:W-:Y:S01]  /*1560*/  SEL R12, R2, RZ, !P4 ;  /* 0x000000ff020c7207 */ /* 0x000fe20006000000 */
[----:B------:R-:W-:Y:S01]  /*1570*/  IMAD.WIDE R4, R166, R14, c[0x0][0x168] ;  /* 0x00005a00a6047625 */ /* 0x000fe200078e020e */
[----:B------:R-:W-:-:S02]  /*1580*/  SEL R29, R2, RZ, !P6 ;  /* 0x000000ff021d7207 */ /* 0x000fc40007000000 */
[----:B------:R-:W-:Y:S01]  /*1590*/  ISETP.NE.U32.AND P6, PT, R12, RZ, PT ;  /* 0x000000ff0c00720c */ /* 0x000fe20003fc5070 */
[----:B------:R-:W-:Y:S01]  /*15a0*/  IMAD R245, R245, 0x8, R165 ;  /* 0x00000008f5f57824 */ /* 0x000fe200078e02a5 */
[----:B------:R1:W-:Y:S01]  /*15b0*/  LDGSTS.E.BYPASS.LTC128B.128 [R0+0x11000], [R4.64], P5 ;  /* 0x1100000004007fae */ /* 0x0003e2000a901d4a */
[-C--:B------:R-:W-:Y:S01]  /*15c0*/  IMAD.WIDE R12, R165, R14.reuse, c[0x0][0x168] ;  /* 0x00005a00a50c7625 */ /* 0x080fe200078e020e */
[----:B------:R-:W-:Y:S02]  /*15d0*/  ISETP.GE.AND P4, PT, R28, UR4, PT ;  /* 0x000000041c007c0c */ /* 0x000fe4000bf86270 */
[----:B------:R-:W-:Y:S01]  /*15e0*/  ISETP.NE.U32.AND P5, PT, R29, RZ, PT ;  /* 0x000000ff1d00720c */ /* 0x000fe20003fa5070 */
[----:B------:R-:W-:Y:S01]  /*15f0*/  IMAD.WIDE R14, R245, R14, c[0x0][0x168] ;  /* 0x00005a00f50e7625 */ /* 0x000fe200078e020e */
[----:B------:R1:W-:Y:S01]  /*1600*/  LDGSTS.E.BYPASS.LTC128B.128 [R0+0x12000], [R12.64], P2 ;  /* 0x120000000c007fae */ /* 0x0003e20009101d4a */
[----:B------:R-:W-:Y:S02]  /*1610*/  ISETP.GE.AND P2, PT, R33, UR4, PT ;  /* 0x0000000421007c0c */ /* 0x000fe4000bf46270 */
[----:B------:R-:W-:Y:S01]  /*1620*/  SEL R28, R2, RZ, !P4 ;  /* 0x000000ff021c7207 */ /* 0x000fe20006000000 */
[----:B------:R1:W-:Y:S01]  /*1630*/  LDGSTS.E.BYPASS.LTC128B.128 [R0+0x13000], [R14.64], P1 ;  /* 0x130000000e007fae */ /* 0x0003e20008901d4a */
[----:B------:R-:W-:Y:S01]  /*1640*/  ISETP.GE.AND P1, PT, R32, UR4, PT ;  /* 0x0000000420007c0c */ /* 0x000fe2000bf26270 */
[----:B------:R-:W-:Y:S01]  /*1650*/  IMAD R102, R170, 0x8, R103 ;  /* 0x00000008aa667824 */ /* 0x000fe200078e0267 */
[----:B------:R-:W-:Y:S01]  /*1660*/  ISETP.NE.U32.AND P4, PT, R28, RZ, PT ;  /* 0x000000ff1c00720c */ /* 0x000fe20003f85070 */
[----:B------:R-:W0:Y:S01]  /*1670*/  LDGDEPBAR ;  /* 0x00000000000079af */ /* 0x000e220000000000 */
[----:B------:R-:W-:Y:S01]  /*1680*/  CS2R R28, SRZ ;  /* 0x00000000001c7805 */ /* 0x000fe2000001ff00 */
[----:B------:R-:W-:Y:S01]  /*1690*/  IMAD.SHL.U32 R102, R102, 0x2, RZ ;  /* 0x0000000266667824 */ /* 0x000fe200078e00ff */
[----:B------:R-:W-:Y:S01]  /*16a0*/  CS2R R32, SRZ ;  /* 0x0000000000207805 */ /* 0x000fe2000001ff00 */
[----:B------:R-:W-:Y:S06]  /*16b0*/  BAR.SYNC.DEFER_BLOCKING 0x0 ;  /* 0x0000000000007b1d */ /* 0x000fec0000010000 */
[----:B------:R-:W-:Y:S01]  /*16c0*/  @!PT LDS RZ, [RZ] ;  /* 0x00000000fffff984 */ /* 0x000fe20000000800 */
[----:B------:R-:W-:Y:S01]  /*16d0*/  @!PT LDS RZ, [RZ] ;  /* 0x00000000fffff984 */ /* 0x000fe20000000800 */
[----:B------:R-:W-:Y:S01]  /*16e0*/  @!PT LDS RZ, [RZ] ;  /* 0x00000000fffff984 */ /* 0x000fe20000000800 */
[----:B------:R1:W-:Y:S04]  /*16f0*/  LDGSTS.E.BYPASS.LTC128B.128 [R3+0x4000], [R26.64+0x80], P3 ;  /* 0x040000801a037fae */ /* 0x0003e80009901d4a */
[----:B------:R2:W-:Y:S04]  /*1700*/  LDGSTS.E.BYPASS.LTC128B.128 [R3+0x5000], [R24.64+0x80], P3 ;  /* 0x0500008018037fae */ /* 0x0005e80009901d4a */
[----:B------:R3:W-:Y:S04]  /*1710*/  LDGSTS.E.BYPASS.LTC128B.128 [R3+0x6000], [R22.64+0x80], P3 ;  /* 0x0600008016037fae */ /* 0x0007e80009901d4a */
[----:B------:R4:W-:Y:S04]  /*1720*/  LDGSTS.E.BYPASS.LTC128B.128 [R3+0x7000], [R20.64+0x80], P3 ;  /* 0x0700008014037fae */ /* 0x0009e80009901d4a */
[----:B------:R-:W0:Y:S01]  /*1730*/  LDGDEPBAR ;  /* 0x00000000000079af */ /* 0x000e220000000000 */
[----:B-1----:R-:W-:Y:S01]  /*1740*/  CS2R R26, SRZ ;  /* 0x00000000001a7805 */ /* 0x002fe2000001ff00 */
[----:B--2---:R-:W-:Y:S01]  /*1750*/  CS2R R24, SRZ ;  /* 0x0000000000187805 */ /* 0x004fe2000001ff00 */
[----:B---3--:R-:W-:Y:S01]  /*1760*/  CS2R R22, SRZ ;  /* 0x0000000000167805 */ /* 0x008fe2000001ff00 */
[----:B----4-:R-:W-:Y:S01]  /*1770*/  SEL R3, R2, RZ, !P1 ;  /* 0x000000ff02037207 */ /* 0x010fe20004800000 */
[----:B------:R-:W-:Y:S01]  /*1780*/  IMAD.U32 R21, RZ, RZ, UR12 ;  /* 0x0000000cff157e24 */ /* 0x000fe2000f8e00ff */
[----:B------:R-:W-:-:S02]  /*1790*/  ISETP.GE.AND P1, PT, R31, UR4, PT ;  /* 0x000000041f007c0c */ /* 0x000fc4000bf26270 */
[C---:B------:R-:W-:Y:S01]  /*17a0*/  SEL R20, R2.reuse, RZ, !P2 ;  /* 0x000000ff02147207 */ /* 0x040fe20005000000 */
[----:B------:R-:W-:Y:S01]  /*17b0*/  IMAD.WIDE R18, R21, 0x2, R18 ;  /* 0x0000000215127825 */ /* 0x000fe200078e0212 */
[----:B------:R-:W-:Y:S02]  /*17c0*/  ISETP.NE.U32.AND P2, PT, R3, RZ, PT ;  /* 0x000000ff0300720c */ /* 0x000fe40003f45070 */
[----:B------:R-:W-:Y:S02]  /*17d0*/  SEL R3, R2, RZ, !P1 ;  /* 0x000000ff02037207 */ /* 0x000fe40004800000 */
[----:B------:R-:W-:Y:S01]  /*17e0*/  ISETP.GE.AND P1, PT, R30, UR4, PT ;  /* 0x000000041e007c0c */ /* 0x000fe2000bf26270 */
[----:B------:R1:W-:Y:S01]  /*17f0*/  LDGSTS.E.BYPASS.LTC128B.128 [R0+0x14000], [R18.64], P0 ;  /* 0x1400000012007fae */ /* 0x0003e20008101d4a */
[----:B------:R-:W-:Y:S01]  /*1800*/  ISETP.NE.U32.AND P3, PT, R20, RZ, PT ;  /* 0x000000ff1400720c */ /* 0x000fe20003f65070 */
[----:B------:R-:W-:Y:S01]  /*1810*/  IMAD.U32 R20, RZ, RZ, UR12 ;  /* 0x0000000cff147e24 */ /* 0x000fe2000f8e00ff */
[----:B------:R-:W-:Y:S01]  /*1820*/  SEL R2, R2, RZ, !P1 ;  /* 0x000000ff02027207 */ /* 0x000fe20004800000 */
[----:B------:R-:W-:Y:S01]  /*1830*/  CS2R R30, SRZ ;  /* 0x00000000001e7805 */ /* 0x000fe2000001ff00 */
[----:B------:R-:W-:Y:S01]  /*1840*/  ISETP.NE.U32.AND P1, PT, R3, RZ, PT ;  /* 0x000000ff0300720c */ /* 0x000fe20003f25070 */
[----:B------:R-:W-:Y:S01]  /*1850*/  IMAD.U32 R3, RZ, RZ, UR12 ;  /* 0x0000000cff037e24 */ /* 0x000fe2000f8e00ff */
[----:B------:R-:W-:Y:S01]  /*1860*/  ISETP.NE.U32.AND P0, PT, R2, RZ, PT ;  /* 0x000000ff0200720c */ /* 0x000fe20003f05070 */
[----:B------:R-:W-:-:S02]  /*1870*/  IMAD.U32 R2, RZ, RZ, UR12 ;  /* 0x0000000cff027e24 */ /* 0x000fc4000f8e00ff */
[----:B------:R-:W-:-:S04]  /*1880*/  IMAD.WIDE R4, R3, 0x2, R4 ;  /* 0x0000000203047825 */ /* 0x000fc800078e0204 */
[----:B-1----:R-:W-:-:S04]  /*1890*/  IMAD.WIDE R18, R20, 0x2, R16 ;  /* 0x0000000214127825 */ /* 0x002fc800078e0210 */
[----:B------:R-:W-:Y:S01]  /*18a0*/  IMAD.WIDE R16, R21, 0x2, R10 ;  /* 0x0000000215107825 */ /* 0x000fe200078e020a */
[----:B------:R1:W-:Y:S03]  /*18b0*/  LDGSTS.E.BYPASS.LTC128B.128 [R0+0x15000], [R18.64], P6 ;  /* 0x1500000012007fae */ /* 0x0003e6000b101d4a */
[----:B------:R-:W-:Y:S01]  /*18c0*/  IMAD.U32 R10, RZ, RZ, UR12 ;  /* 0x0000000cff0a7e24 */ /* 0x000fe2000f8e00ff */
[----:B------:R2:W-:Y:S03]  /*18d0*/  LDGSTS.E.BYPASS.LTC128B.128 [R0+0x16000], [R16.64], P5 ;  /* 0x1600000010007fae */ /* 0x0005e6000a901d4a */
[----:B------:R-:W-:-:S04]  /*18e0*/  IMAD.WIDE R10, R10, 0x2, R8 ;  /* 0x000000020a0a7825 */ /* 0x000fc800078e0208 */
[----:B------:R-:W-:Y:S01]  /*18f0*/  IMAD.WIDE R8, R2, 0x2, R6 ;  /* 0x0000000202087825 */ /* 0x000fe200078e0206 */
[----:B------:R3:W-:Y:S03]  /*1900*/  LDGSTS.E.BYPASS.LTC128B.128 [R0+0x17000], [R10.64], P4 ;  /* 0x170000000a007fae */ /* 0x0007e6000a101d4a */
[----:B------:R-:W-:Y:S01]  /*1910*/  IMAD.WIDE R2, R20, 0x2, R12 ;  /* 0x0000000214027825 */ /* 0x000fe200078e020c */
[----:B------:R4:W-:Y:S01]  /*1920*/  LDGSTS.E.BYPASS.LTC128B.128 [R0+0x18000], [R8.64], P3 ;  /* 0x1800000008007fae */ /* 0x0009e20009901d4a */
[----:B------:R-:W-:Y:S02]  /*1930*/  CS2R R12, SRZ ;  /* 0x00000000000c7805 */ /* 0x000fe4000001ff00 */
[----:B------:R-:W-:Y:S01]  /*1940*/  IMAD.WIDE R6, R21, 0x2, R14 ;  /* 0x0000000215067825 */ /* 0x000fe200078e020e */
[----:B------:R4:W-:Y:S01]  /*1950*/  LDGSTS.E.BYPASS.LTC128B.128 [R0+0x19000], [R4.64], P2 ;  /* 0x1900000004007fae */ /* 0x0009e20009101d4a */
[----:B------:R-:W-:Y:S01]  /*1960*/  CS2R R14, SRZ ;  /* 0x00000000000e7805 */ /* 0x000fe2000001ff00 */
[----:B------:R-:W-:-:S02]  /*1970*/  CS2R R20, SRZ ;  /* 0x0000000000147805 */ /* 0x000fc4000001ff00 */
[----:B------:R4:W-:Y:S01]  /*1980*/  LDGSTS.E.BYPASS.LTC128B.128 [R0+0x1a000], [R2.64], P1 ;  /* 0x1a00000002007fae */ /* 0x0009e20008901d4a */
[----:B-1----:R-:W-:-:S03]  /*1990*/  CS2R R18, SRZ ;  /* 0x0000000000127805 */ /* 0x002fc6000001ff00 */
[----:B------:R1:W-:Y:S01]  /*19a0*/  LDGSTS.E.BYPASS.LTC128B.128 [R0+0x1b000], [R6.64], P0 ;  /* 0x1b00000006007fae */ /* 0x0003e20008101d4a */
[----:B------:R-:W-:Y:S01]  /*19b0*/  PLOP3.LUT P0, PT, PT, PT, UP0, 0x40, 0x0 ;  /* 0x000000000000781c */ /* 0x000fe20003f0e808 */
[----:B--2---:R-:W-:Y:S02]  /*19c0*/  CS2R R16, SRZ ;  /* 0x0000000000107805 */ /* 0x004fe4000001ff00 */
[----:B------:R-:W0:Y:S01]  /*19d0*/  LDGDEPBAR ;  /* 0x00000000000079af */ /* 0x000e220000000000 */
[----:B---3--:R-:W-:Y:S01]  /*19e0*/  CS2R R10, SRZ ;  /* 0x00000000000a7805 */ /* 0x008fe2000001ff00 */
[----:B----4-:R-:W-:Y:S01]  /*19f0*/  CS2R R8, SRZ ;  /* 0x0000000000087805 */ /* 0x010fe2000001ff00 */
[----:B------:R-:W-:Y:S01]  /*1a00*/  CS2R R4, SRZ ;  /* 0x0000000000047805 */ /* 0x000fe2000001ff00 */
[C---:B------:R-:W-:Y:S02]  /*1a10*/  LOP3.LUT R3, R164.reuse, 0x10, RZ, 0xfc, !PT ;  /* 0x00000010a4037812 */ /* 0x040fe400078efcff */
[----:B------:R-:W-:-:S02]  /*1a20*/  LOP3.LUT R2, R164, 0x18, RZ, 0xfc, !PT ;  /* 0x00000018a4027812 */ /* 0x000fc400078efcff */
[----:B-1----:R-:W-:Y:S01]  /*1a30*/  SHF.R.U32.HI R0, RZ, 0x1, R180 ;  /* 0x00000001ff007819 */ /* 0x002fe200000116b4 */
[----:B------:R-:W-:-:S04]  /*1a40*/  DEPBAR.LE SB0, 0x2 ;  /* 0x000080800000791a */ /* 0x000fc80000000000 */
[----:B------:R-:W-:Y:S01]  /*1a50*/  BAR.SYNC.DEFER_BLOCKING 0x0 ;  /* 0x0000000000007b1d */ /* 0x000fe20000010000 */
[----:B------:R-:W-:Y:S01]  /*1a60*/  LOP3.LUT R101, R0, 0x10, RZ, 0xc0, !PT ;  /* 0x0000001000657812 */ /* 0x000fe200078ec0ff */
[----:B------:R-:W-:Y:S01]  /*1a70*/  CS2R R6, SRZ ;  /* 0x0000000000067805 */ /* 0x000fe2000001ff00 */
[--C-:B------:R-:W-:Y:S02]  /*1a80*/  LOP3.LUT R0, R164, 0x7, R180.reuse, 0x78, !PT ;  /* 0x00000007a4007812 */ /* 0x100fe400078e78b4 */
[--C-:B------:R-:W-:Y:S02]  /*1a90*/  LOP3.LUT R175, R101, 0xf, R180.reuse, 0xf8, !PT ;  /* 0x0000000f65af7812 */ /* 0x100fe400078ef8b4 */
[--C-:B------:R-:W-:Y:S01]  /*1aa0*/  LOP3.LUT R169, R3, 0x7, R180.reuse, 0x78, !PT ;  /* 0x0000000703a97812 */ /* 0x100fe200078e78b4 */
[----:B------:R-:W-:Y:S01]  /*1ab0*/  IMAD.SHL.U32 R249, R0, 0x10, RZ ;  /* 0x0000001000f97824 */ /* 0x000fe200078e00ff */
[----:B------:R-:W-:Y:S01]  /*1ac0*/  LOP3.LUT R168, R2, 0x7, R180, 0x78, !PT ;  /* 0x0000000702a87812 */ /* 0x000fe200078e78b4 */
[----:B------:R-:W-:Y:S01]  /*1ad0*/  IMAD.SHL.U32 R160, R175, 0x80, RZ ;  /* 0x00000080afa07824 */ /* 0x000fe200078e00ff */
[----:B------:R-:W-:Y:S01]  /*1ae0*/  CS2R R100, SRZ ;  /* 0x0000000000647805 */ /* 0x000fe2000001ff00 */
[--C-:B------:R-:W-:Y:S01]  /*1af0*/  IMAD R3, R169, 0x8, R103.reuse ;  /* 0x00000008a9037824 */ /* 0x100fe200078e0267 */
[----:B------:R-:W-:Y:S01]  /*1b00*/  LOP3.LUT R136, R249, R252, RZ, 0xfc, !PT ;  /* 0x000000fcf9887212 */ /* 0x000fe200078efcff */
[----:B------:R-:W-:Y:S01]  /*1b10*/  IMAD R2, R168, 0x8, R103 ;  /* 0x00000008a8027824 */ /* 0x000fe200078e0267 */
[----:B------:R-:W-:Y:S01]  /*1b20*/  LOP3.LUT R160, R160, R240, RZ, 0xfc, !PT ;  /* 0x000000f0a0a07212 */ /* 0x000fe200078efcff */
[----:B------:R-:W-:-:S02]  /*1b30*/  IMAD.SHL.U32 R3, R3, 0x2, RZ ;  /* 0x0000000203037824 */ /* 0x000fc400078e00ff */
[----:B------:R-:W-:Y:S02]  /*1b40*/  IMAD.SHL.U32 R2, R2, 0x2, RZ ;  /* 0x0000000202027824 */ /* 0x000fe400078e00ff */
[----:B------:R-:W1:Y:S04]  /*1b50*/  LDSM.16.M88.4 R132, [R160] ;  /* 0x00000000a084783b */ /* 0x000e680000000200 */
[----:B------:R-:W2:Y:S04]  /*1b60*/  LDSM.16.M88.4 R152, [R160+0x1000] ;  /* 0x00100000a098783b */ /* 0x000ea80000000200 */
[----:B------:R-:W3:Y:S04]  /*1b70*/  LDSM.16.M88.4 R156, [R160+0x2000] ;  /* 0x00200000a09c783b */ /* 0x000ee80000000200 */
[----:B------:R-:W1:Y:S04]  /*1b80*/  LDSM.16.M88.4 R160, [R160+0x3000] ;  /* 0x00300000a0a0783b */ /* 0x000e680000000200 */
[----:B------:R-:W1:Y:S04]  /*1b90*/  LDSM.16.MT88.4 R136, [R136+0xc000] ;  /* 0x00c000008888783b */ /* 0x000e680000004200 */
[----:B------:R4:W1:Y:S04]  /*1ba0*/  LDSM.16.MT88.4 R140, [R102+0xc000] ;  /* 0x00c00000668c783b */ /* 0x0008680000004200 */
[----:B------:R1:W1:Y:S04]  /*1bb0*/  LDSM.16.MT88.4 R144, [R3+0xc000] ;  /* 0x00c000000390783b */ /* 0x0002680000004200 */
[----:B------:R1:W1:Y:S01]  /*1bc0*/  LDSM.16.MT88.4 R148, [R2+0xc000] ;  /* 0x00c000000294783b */ /* 0x0002620000004200 */
[----:B----4-:R-:W-:Y:S01]  /*1bd0*/  CS2R R102, SRZ ;  /* 0x0000000000667805 */ /* 0x010fe2000001ff00 */
[----:B------:R-:W-:Y:S05]  /*1be0*/  @P0 BRA `(.L_x_0) ;  /* 0x00001ef000000947 */ /* 0x000fea0003800000 */
[----:B-12---:R-:W-:Y:S01]  /*1bf0*/  SHF.R.S32.HI R2, RZ, 0x1f, R171 ;  /* 0x0000001fff027819 */ /* 0x006fe200000114ab */
[----:B------:R-:W-:Y:S01]  /*1c00*/  IMAD.SHL.U32 R5, R177, 0x80, RZ ;  /* 0x00000080b1057824 */ /* 0x000fe200078e00ff */
[C---:B------:R-:W-:Y:S01]  /*1c10*/  LEA R206, P1, R171.reuse, c[0x0][0x160], 0x1 ;  /* 0x00005800abce7a11 */ /* 0x040fe200078208ff */
[----:B------:R-:W-:Y:S01]  /*1c20*/  USHF.R.S32.HI UR23, URZ, 0x1f, UR13 ;  /* 0x0000001f3f177899 */ /* 0x000fe2000801140d */
[----:B------:R-:W-:Y:S01]  /*1c30*/  SHF.R.S32.HI R3, RZ, 0x1f, R172 ;  /* 0x0000001fff037819 */ /* 0x000fe200000114ac */
[----:B------:R-:W-:Y:S01]  /*1c40*/  IMAD.SHL.U32 R231, R168, 0x10, RZ ;  /* 0x00000010a8e77824 */ /* 0x000fe200078e00ff */
[----:B------:R-:W-:Y:S01]  /*1c50*/  LEA.HI.X R171, R171, c[0x0][0x164], R2, 0x1, P1 ;  /* 0x00005900abab7a11 */ /* 0x000fe200008f0c02 */
[----:B------:R-:W-:Y:S01]  /*1c60*/  IMAD.SHL.U32 R2, R179, 0x200, RZ ;  /* 0x00000200b3027824 */ /* 0x000fe200078e00ff */
[----:B------:R-:W-:Y:S01]  /*1c70*/  LEA R208, P0, R172, c[0x0][0x160], 0x1 ;  /* 0x00005800acd07a11 */ /* 0x000fe200078008ff */
[----:B------:R-:W-:Y:S01]  /*1c80*/  IMAD.SHL.U32 R230, R169, 0x10, RZ ;  /* 0x00000010a9e67824 */ /* 0x000fe200078e00ff */
[C---:B------:R-:W-:Y:S01]  /*1c90*/  LEA R210, P1, R173.reuse, c[0x0][0x160], 0x1 ;  /* 0x00005800add27a11 */ /* 0x040fe200078208ff */
[----:B------:R-:W-:Y:S01]  /*1ca0*/  IMAD.SHL.U32 R229, R170, 0x10, RZ ;  /* 0x00000010aae57824 */ /* 0x000fe200078e00ff */
[----:B------:R-:W-:Y:S01]  /*1cb0*/  LOP3.LUT R2, R2, 0x3e00, RZ, 0xe2, !PT ;  /* 0x00003e0002027812 */ /* 0x000fe200078ee2ff */
[----:B------:R-:W-:Y:S01]  /*1cc0*/  IMAD.SHL.U32 R217, R176, 0x10, RZ ;  /* 0x00000010b0d97824 */ /* 0x000fe200078e00ff */
[----:B------:R-:W-:Y:S01]  /*1cd0*/  LEA.HI.X R172, R172, c[0x0][0x164], R3, 0x1, P0 ;  /* 0x00005900acac7a11 */ /* 0x000fe200000f0c03 */
[----:B------:R-:W-:Y:S01]  /*1ce0*/  ULDC.64 UR4, c[0x0][0x168] ;  /* 0x00005a0000047ab9 */ /* 0x000fe20000000a00 */
[----:B------:R-:W-:Y:S01]  /*1cf0*/  LOP3.LUT R226, R2, R5, RZ, 0xfc, !PT ;  /* 0x0000000502e27212 */ /* 0x000fe200078efcff */
[----:B------:R-:W-:Y:S01]  /*1d00*/  USHF.R.S32.HI UR7, URZ, 0x1f, UR12 ;  /* 0x0000001f3f077899 */ /* 0x000fe2000801140c */
[----:B------:R-:W-:Y:S01]  /*1d10*/  SHF.R.S32.HI R3, RZ, 0x1f, R173 ;  /* 0x0000001fff037819 */ /* 0x000fe200000114ad */
[----:B------:R-:W-:Y:S01]  /*1d20*/  ULEA UR6, UP0, UR12, UR4, 0x2 ;  /* 0x000000040c067291 */ /* 0x000fe2000f80103f */
[----:B------:R-:W-:Y:S01]  /*1d30*/  SHF.R.S32.HI R2, RZ, 0x1f, R245 ;  /* 0x0000001fff027819 */ /* 0x000fe200000114f5 */
[----:B------:R-:W-:Y:S01]  /*1d40*/  ULEA.HI UR23, UR23, UR13, URZ, 0x6 ;  /* 0x0000000d17177291 */ /* 0x000fe2000f8f303f */
[----:B------:R-:W-:Y:S01]  /*1d50*/  LEA.HI.X R173, R173, c[0x0][0x164], R3, 0x1, P1 ;  /* 0x00005900adad7a11 */ /* 0x000fe200008f0c03 */
[----:B------:R-:W-:Y:S01]  /*1d60*/  IMAD.SHL.U32 R243, R165, 0x2, RZ ;  /* 0x00000002a5f37824 */ /* 0x000fe200078e00ff */
[C---:B------:R-:W-:Y:S01]  /*1d70*/  SHF.L.U64.HI R246, R245.reuse, 0x1, R2 ;  /* 0x00000001f5f67819 */ /* 0x040fe20000010202 */
[----:B------:R-:W-:Y:S01]  /*1d80*/  IMAD.SHL.U32 R245, R245, 0x2, RZ ;  /* 0x00000002f5f57824 */ /* 0x000fe200078e00ff */
[----:B------:R-:W-:Y:S01]  /*1d90*/  SHF.R.S32.HI R3, RZ, 0x1f, R165 ;  /* 0x0000001fff037819 */ /* 0x000fe200000114a5 */
[C---:B------:R-:W-:Y:S01]  /*1da0*/  IMAD.SHL.U32 R241, R166.reuse, 0x2, RZ ;  /* 0x00000002a6f17824 */ /* 0x040fe200078e00ff */
[----:B------:R-:W-:Y:S01]  /*1db0*/  SHF.R.S32.HI R2, RZ, 0x1f, R166 ;  /* 0x0000001fff027819 */ /* 0x000fe200000114a6 */
[----:B------:R-:W-:Y:S01]  /*1dc0*/  IMAD.SHL.U32 R238, R167, 0x2, RZ ;  /* 0x00000002a7ee7824 */ /* 0x000fe200078e00ff */
[----:B------:R-:W-:Y:S01]  /*1dd0*/  SHF.L.U64.HI R244, R165, 0x1, R3 ;  /* 0x00000001a5f47819 */ /* 0x000fe20000010203 */
[----:B------:R-:W-:Y:S01]  /*1de0*/  CS2R R6, SRZ ;  /* 0x0000000000067805 */ /* 0x000fe2000001ff00 */
[----:B------:R-:W-:Y:S01]  /*1df0*/  SHF.L.U64.HI R242, R166, 0x1, R2 ;  /* 0x00000001a6f27819 */ /* 0x000fe20000010202 */
[----:B------:R-:W-:Y:S01]  /*1e00*/  CS2R R8, SRZ ;  /* 0x0000000000087805 */ /* 0x000fe2000001ff00 */
[----:B------:R-:W-:Y:S01]  /*1e10*/  SHF.R.S32.HI R4, RZ, 0x1f, R174 ;  /* 0x0000001fff047819 */ /* 0x000fe200000114ae */
[----:B------:R-:W-:Y:S01]  /*1e20*/  CS2R R10, SRZ ;  /* 0x00000000000a7805 */ /* 0x000fe2000001ff00 */
[----:B------:R-:W-:Y:S01]  /*1e30*/  LEA R212, P0, R174, c[0x0][0x160], 0x1 ;  /* 0x00005800aed47a11 */ /* 0x000fe200078008ff */
[----:B------:R-:W-:Y:S01]  /*1e40*/  CS2R R12, SRZ ;  /* 0x00000000000c7805 */ /* 0x000fe2000001ff00 */
[----:B------:R-:W-:Y:S01]  /*1e50*/  LOP3.LUT R228, R179, 0x1, RZ, 0xc0, !PT ;  /* 0x00000001b3e47812 */ /* 0x000fe200078ec0ff */
[----:B------:R-:W-:Y:S01]  /*1e60*/  CS2R R14, SRZ ;  /* 0x00000000000e7805 */ /* 0x000fe2000001ff00 */
[----:B------:R-:W-:Y:S01]  /*1e70*/  SHF.R.S32.HI R3, RZ, 0x1f, R167 ;  /* 0x0000001fff037819 */ /* 0x000fe200000114a7 */
[----:B------:R-:W-:Y:S01]  /*1e80*/  CS2R R16, SRZ ;  /* 0x0000000000107805 */ /* 0x000fe2000001ff00 */
[----:B------:R-:W-:Y:S01]  /*1e90*/  SHF.R.S32.HI R2, RZ, 0x1f, R236 ;  /* 0x0000001fff027819 */ /* 0x000fe200000114ec */
[----:B------:R-:W-:Y:S01]  /*1ea0*/  IMAD R228, R228, 0x10, R178 ;  /* 0x00000010e4e47824 */ /* 0x000fe200078e02b2 */
[----:B------:R-:W-:Y:S01]  /*1eb0*/  LEA.HI.X R174, R174, c[0x0][0x164], R4, 0x1, P0 ;  /* 0x00005900aeae7a11 */ /* 0x000fe200000f0c04 */
[----:B------:R-:W-:Y:S01]  /*1ec0*/  CS2R R18, SRZ ;  /* 0x0000000000127805 */ /* 0x000fe2000001ff00 */
[----:B------:R-:W-:Y:S01]  /*1ed0*/  SHF.L.U64.HI R239, R167, 0x1, R3 ;  /* 0x00000001a7ef7819 */ /* 0x000fe20000010203 */
[----:B------:R-:W-:Y:S01]  /*1ee0*/  CS2R R20, SRZ ;  /* 0x0000000000147805 */ /* 0x000fe2000001ff00 */
[C---:B------:R-:W-:Y:S01]  /*1ef0*/  SHF.L.U64.HI R237, R236.reuse, 0x1, R2 ;  /* 0x00000001eced7819 */ /* 0x040fe20000010202 */
[----:B------:R-:W-:Y:S01]  /*1f00*/  IMAD.SHL.U32 R236, R236, 0x2, RZ ;  /* 0x00000002ecec7824 */ /* 0x000fe200078e00ff */
[----:B------:R-:W-:Y:S01]  /*1f10*/  SHF.R.S32.HI R3, RZ, 0x1f, R234 ;  /* 0x0000001fff037819 */ /* 0x000fe200000114ea */
[----:B------:R-:W-:Y:S01]  /*1f20*/  CS2R R22, SRZ ;  /* 0x0000000000167805 */ /* 0x000fe2000001ff00 */
[----:B------:R-:W-:Y:S01]  /*1f30*/  SHF.R.S32.HI R2, RZ, 0x1f, R232 ;  /* 0x0000001fff027819 */ /* 0x000fe200000114e8 */
[----:B------:R-:W-:Y:S01]  /*1f40*/  CS2R R24, SRZ ;  /* 0x0000000000187805 */ /* 0x000fe2000001ff00 */
[----:B------:R-:W-:Y:S01]  /*1f50*/  SHF.R.S32.HI R4, RZ, 0x1f, R224 ;  /* 0x0000001fff047819 */ /* 0x000fe200000114e0 */
[----:B------:R-:W-:Y:S01]  /*1f60*/  CS2R R26, SRZ ;  /* 0x00000000001a7805 */ /* 0x000fe2000001ff00 */
[----:B------:R-:W-:Y:S01]  /*1f70*/  IADD3 R206, P3, R206, 0x100, RZ ;  /* 0x00000100cece7810 */ /* 0x000fe20007f7e0ff */
[----:B------:R-:W-:Y:S01]  /*1f80*/  CS2R R28, SRZ ;  /* 0x00000000001c7805 */ /* 0x000fe2000001ff00 */
[----:B------:R-:W-:Y:S01]  /*1f90*/  IADD3 R208, P2, R208, 0x100, RZ ;  /* 0x00000100d0d07810 */ /* 0x000fe20007f5e0ff */
[----:B------:R-:W-:Y:S01]  /*1fa0*/  CS2R R30, SRZ ;  /* 0x00000000001e7805 */ /* 0x000fe2000001ff00 */
[----:B------:R-:W-:Y:S01]  /*1fb0*/  IADD3 R210, P1, R210, 0x100, RZ ;  /* 0x00000100d2d27810 */ /* 0x000fe20007f3e0ff */
[----:B------:R-:W-:Y:S01]  /*1fc0*/  CS2R R32, SRZ ;  /* 0x0000000000207805 */ /* 0x000fe2000001ff00 */
[----:B------:R-:W-:Y:S01]  /*1fd0*/  IADD3 R212, P0, R212, 0x100, RZ ;  /* 0x00000100d4d47810 */ /* 0x000fe20007f1e0ff */
[----:B------:R-:W-:Y:S01]  /*1fe0*/  CS2R R34, SRZ ;  /* 0x0000000000227805 */ /* 0x000fe2000001ff00 */
[----:B------:R-:W-:Y:S01]  /*1ff0*/  IADD3 R248, R247, 0x1c000, RZ ;  /* 0x0001c000f7f87810 */ /* 0x000fe20007ffe0ff */
[----:B------:R-:W-:Y:S01]  /*2000*/  CS2R R36, SRZ ;  /* 0x0000000000247805 */ /* 0x000fe2000001ff00 */
[C---:B------:R-:W-:Y:S01]  /*2010*/  SHF.L.U64.HI R235, R234.reuse, 0x1, R3 ;  /* 0x00000001eaeb7819 */ /* 0x040fe20000010203 */
[----:B------:R-:W-:Y:S01]  /*2020*/  IMAD.SHL.U32 R234, R234, 0x2, RZ ;  /* 0x00000002eaea7824 */ /* 0x000fe200078e00ff */
[C---:B------:R-:W-:Y:S01]  /*2030*/  SHF.L.U64.HI R233, R232.reuse, 0x1, R2 ;  /* 0x00000001e8e97819 */ /* 0x040fe20000010202 */
[----:B------:R-:W-:Y:S01]  /*2040*/  IMAD.SHL.U32 R232, R232, 0x2, RZ ;  /* 0x00000002e8e87824 */ /* 0x000fe200078e00ff */
[C---:B------:R-:W-:Y:S01]  /*2050*/  SHF.L.U64.HI R225, R224.reuse, 0x1, R4 ;  /* 0x00000001e0e17819 */ /* 0x040fe20000010204 */
[----:B------:R-:W-:Y:S01]  /*2060*/  IMAD.SHL.U32 R224, R224, 0x2, RZ ;  /* 0x00000002e0e07824 */ /* 0x000fe200078e00ff */
[----:B------:R-:W-:Y:S01]  /*2070*/  LOP3.LUT R227, R226, 0x8000, RZ, 0xfc, !PT ;  /* 0x00008000e2e37812 */ /* 0x000fe200078efcff */
[----:B------:R-:W-:Y:S01]  /*2080*/  CS2R R4, SRZ ;  /* 0x0000000000047805 */ /* 0x000fe2000001ff00 */
[----:B------:R-:W-:Y:S01]  /*2090*/  LOP3.LUT R249, R249, 0x14000, RZ, 0xfc, !PT ;  /* 0x00014000f9f97812 */ /* 0x000fe200078efcff */
[----:B------:R-:W-:Y:S01]  /*20a0*/  CS2R R38, SRZ ;  /* 0x0000000000267805 */ /* 0x000fe2000001ff00 */
[----:B------:R-:W-:Y:S01]  /*20b0*/  LOP3.LUT R247, R247, 0x20000, RZ, 0xfc, !PT ;  /* 0x00020000f7f77812 */ /* 0x000fe200078efcff */
        /* <DEDUP_REMOVED lines=46> */
[----:B------:R-:W-:Y:S01]  /*23a0*/  LOP3.LUT R231, R231, 0x14000, RZ, 0xfc, !PT ;  /* 0x00014000e7e77812 */ /* 0x000fe200078efcff */
[----:B------:R-:W-:Y:S01]  /*23b0*/  IMAD.X R205, RZ, RZ, R171, P3 ;  /* 0x000000ffffcd7224 */ /* 0x000fe200018e06ab */
[----:B------:R-:W-:Y:S01]  /*23c0*/  LOP3.LUT R230, R230, 0x14000, RZ, 0xfc, !PT ;  /* 0x00014000e6e67812 */ /* 0x000fe200078efcff */
[----:B------:R-:W-:Y:S01]  /*23d0*/  IMAD.X R207, RZ, RZ, R172, P2 ;  /* 0x000000ffffcf7224 */ /* 0x000fe200010e06ac */
[----:B------:R-:W-:Y:S01]  /*23e0*/  LOP3.LUT R229, R229, 0x14000, RZ, 0xfc, !PT ;  /* 0x00014000e5e57812 */ /* 0x000fe200078efcff */
[----:B------:R-:W-:Y:S01]  /*23f0*/  IMAD.X R209, RZ, RZ, R173, P1 ;  /* 0x000000ffffd17224 */ /* 0x000fe200008e06ad */
[----:B------:R-:W-:Y:S01]  /*2400*/  LOP3.LUT R217, R217, 0x70, RZ, 0xe2, !PT ;  /* 0x00000070d9d97812 */ /* 0x000fe200078ee2ff */
[----:B------:R-:W-:Y:S01]  /*2410*/  IMAD.X R211, RZ, RZ, R174, P0 ;  /* 0x000000ffffd37224 */ /* 0x000fe200000e06ae */
[----:B------:R-:W-:Y:S01]  /*2420*/  LEA R228, R228, 0x7000, 0x7 ;  /* 0x00007000e4e47811 */ /* 0x000fe200078e38ff */
[----:B------:R-:W-:Y:S01]  /*2430*/  ULEA.HI.X UR9, UR12, UR5, UR7, 0x2, UP0 ;  /* 0x000000050c097291 */ /* 0x000fe200080f1407 */
[----:B------:R-:W-:Y:S01]  /*2440*/  IADD3 R226, R226, 0xb000, RZ ;  /* 0x0000b000e2e27810 */ /* 0x000fe20007ffe0ff */
[----:B------:R-:W-:-:S02]  /*2450*/  UIADD3 UR22, UR22, -0x80, URZ ;  /* 0xffffff8016167890 */ /* 0x000fc4000fffe03f */
[----:B------:R-:W-:Y:S02]  /*2460*/  UMOV UR5, 0xc000 ;  /* 0x0000c00000057882 */ /* 0x000fe40000000000 */
[----:B------:R-:W-:Y:S02]  /*2470*/  USHF.L.U32 UR8, UR12, 0x1, URZ ;  /* 0x000000010c087899 */ /* 0x000fe4000800063f */
[----:B------:R-:W-:Y:S02]  /*2480*/  UMOV UR21, URZ ;  /* 0x0000003f00157c82 */ /* 0x000fe40008000000 */
[----:B------:R-:W-:Y:S02]  /*2490*/  UMOV UR20, 0x2 ;  /* 0x0000000200147882 */ /* 0x000fe40000000000 */
[----:B------:R-:W-:Y:S02]  /*24a0*/  UMOV UR19, 0x14000 ;  /* 0x0001400000137882 */ /* 0x000fe40000000000 */
[----:B------:R-:W-:-:S02]  /*24b0*/  UMOV UR18, 0x4000 ;  /* 0x0000400000127882 */ /* 0x000fc40000000000 */
[----:B------:R-:W-:Y:S02]  /*24c0*/  UMOV UR17, URZ ;  /* 0x0000003f00117c82 */ /* 0x000fe40008000000 */
[----:B------:R-:W-:Y:S02]  /*24d0*/  UMOV UR16, 0x1 ;  /* 0x0000000100107882 */ /* 0x000fe40000000000 */
[----:B------:R-:W-:Y:S02]  /*24e0*/  USHF.L.U64.HI UR7, UR12, 0x1, UR7 ;  /* 0x000000010c077899 */ /* 0x000fe40008010207 */
[----:B------:R-:W-:Y:S02]  /*24f0*/  USHF.R.S32.HI UR23, URZ, 0x6, UR23 ;  /* 0x000000063f177899 */ /* 0x000fe40008011417 */
[----:B------:R-:W-:-:S02]  /*2500*/  UMOV UR4, URZ ;  /* 0x0000003f00047c82 */ /* 0x000fc40008000000 */
[C---:B------:R-:W-:Y:S01]  /*2510*/  IADD3 R204, R198.reuse, 0x2, RZ ;  /* 0x00000002c6cc7810 */ /* 0x040fe20007ffe0ff */
[----:B------:R-:W-:Y:S01]  /*2520*/  IMAD.SHL.U32 R2, R175, 0x40, RZ ;  /* 0x00000040af027824 */ /* 0x000fe200078e00ff */
[----:B------:R-:W-:Y:S01]  /*2530*/  IADD3 R199, R198, 0x4, RZ ;  /* 0x00000004c6c77810 */ /* 0x000fe20007ffe0ff */
[----:B------:R-:W-:Y:S01]  /*2540*/  IMAD.SHL.U32 R3, R178, 0x100, RZ ;  /* 0x00000100b2037824 */ /* 0x000fe200078e00ff */
[----:B------:R-:W-:-:S02]  /*2550*/  IADD3 R202, R164, 0x8, RZ ;  /* 0x00000008a4ca7810 */ /* 0x000fc40007ffe0ff */
[----:B------:R-:W-:Y:S01]  /*2560*/  IADD3 R201, R164, 0x10, RZ ;  /* 0x00000010a4c97810 */ /* 0x000fe20007ffe0ff */
[--C-:B------:R-:W-:Y:S01]  /*2570*/  IMAD R203, R0, 0x8, R3.reuse ;  /* 0x0000000800cb7824 */ /* 0x100fe200078e0203 */
[----:B------:R-:W-:Y:S02]  /*2580*/  IADD3 R200, R164, 0x18, RZ ;  /* 0x00000018a4c87810 */ /* 0x000fe40007ffe0ff */
[----:B------:R-:W-:Y:S02]  /*2590*/  IADD3 R198, R198, 0x6, RZ ;  /* 0x00000006c6c67810 */ /* 0x000fe40007ffe0ff */
[--C-:B------:R-:W-:Y:S02]  /*25a0*/  LOP3.LUT R202, R202, 0x7, R180.reuse, 0x78, !PT ;  /* 0x00000007caca7812 */ /* 0x100fe400078e78b4 */
[--C-:B------:R-:W-:Y:S02]  /*25b0*/  LOP3.LUT R201, R201, 0x7, R180.reuse, 0x78, !PT ;  /* 0x00000007c9c97812 */ /* 0x100fe400078e78b4 */
[--C-:B------:R-:W-:Y:S01]  /*25c0*/  LOP3.LUT R200, R200, 0x7, R180.reuse, 0x78, !PT ;  /* 0x00000007c8c87812 */ /* 0x100fe200078e78b4 */
[--C-:B------:R-:W-:Y:S01]  /*25d0*/  IMAD R202, R202, 0x8, R3.reuse ;  /* 0x00000008caca7824 */ /* 0x100fe200078e0203 */
[--C-:B------:R-:W-:Y:S01]  /*25e0*/  LOP3.LUT R204, R204, 0x7, R180.reuse, 0x78, !PT ;  /* 0x00000007cccc7812 */ /* 0x100fe200078e78b4 */
[--C-:B------:R-:W-:Y:S01]  /*25f0*/  IMAD R201, R201, 0x8, R3.reuse ;  /* 0x00000008c9c97824 */ /* 0x100fe200078e0203 */
[--C-:B------:R-:W-:Y:S01]  /*2600*/  LOP3.LUT R199, R199, 0x7, R180.reuse, 0x78, !PT ;  /* 0x00000007c7c77812 */ /* 0x100fe200078e78b4 */
[----:B------:R-:W-:Y:S01]  /*2610*/  IMAD R200, R200, 0x8, R3 ;  /* 0x00000008c8c87824 */ /* 0x000fe200078e0203 */
[----:B------:R-:W-:Y:S01]  /*2620*/  LOP3.LUT R198, R198, 0x7, R180, 0x78, !PT ;  /* 0x00000007c6c67812 */ /* 0x000fe200078e78b4 */
[----:B------:R-:W-:-:S02]  /*2630*/  IMAD R204, R204, 0x8, R2 ;  /* 0x00000008cccc7824 */ /* 0x000fc400078e0202 */
[--C-:B------:R-:W-:Y:S02]  /*2640*/  IMAD R199, R199, 0x8, R2.reuse ;  /* 0x00000008c7c77824 */ /* 0x100fe400078e0202 */
[----:B------:R-:W-:-:S02]  /*2650*/  IMAD R198, R198, 0x8, R2 ;  /* 0x00000008c6c67824 */ /* 0x000fc400078e0202 */
.L_x_1:
[C---:B--2--5:R-:W5:Y:S01]  /*2660*/  HMMA.16816.F32 R4, R132.reuse, R136, R4 ;  /* 0x000000888404723c */ /* 0x064f620000001804 */
[----:B------:R-:W-:Y:S02]  /*2670*/  UIMAD.WIDE.U32 UR12, UR20, -0x55555555, URZ ;  /* 0xaaaaaaab140c78a5 */ /* 0x000fe4000f8e003f */
[----:B------:R-:W-:Y:S02]  /*2680*/  UIMAD.WIDE.U32 UR14, UR16, -0x55555555, URZ ;  /* 0xaaaaaaab100e78a5 */ /* 0x000fe4000f8e003f */
[----:B------:R-:W-:Y:S01]  /*2690*/  LEA R192, R204, UR4, 0x1 ;  /* 0x00000004ccc07c11 */ /* 0x000fe2000f8e08ff */
[----:B------:R-:W-:Y:S01]  /*26a0*/  USHF.R.U32.HI UR12, URZ, 0x1, UR13 ;  /* 0x000000013f0c7899 */ /* 0x000fe2000801160d */
[----:B------:R-:W-:Y:S01]  /*26b0*/  LEA R196, R201, UR5, 0x1 ;  /* 0x00000005c9c47c11 */ /* 0x000fe2000f8e08ff */
[C---:B------:R-:W5:Y:S01]  /*26c0*/  HMMA.16816.F32 R8, R132.reuse, R138, R8 ;  /* 0x0000008a8408723c */ /* 0x040f620000001808 */
[----:B------:R-:W-:Y:S01]  /*26d0*/  USHF.R.U32.HI UR15, URZ, 0x1, UR15 ;  /* 0x000000013f0f7899 */ /* 0x000fe2000801160f */
[----:B------:R-:W-:Y:S01]  /*26e0*/  LDSM.16.M88.4 R184, [R192+0x1000] ;  /* 0x00100000c0b8783b */ /* 0x000fe20000000200 */
[----:B------:R-:W-:Y:S01]  /*26f0*/  ISETP.GE.AND P2, PT, R250, UR22, PT ;  /* 0x00000016fa007c0c */ /* 0x000fe2000bf46270 */
[----:B------:R-:W-:Y:S01]  /*2700*/  IMAD.U32 R164, RZ, RZ, UR12 ;  /* 0x0000000cffa47e24 */ /* 0x000fe2000f8e00ff */
[----:B------:R-:W-:Y:S01]  /*2710*/  LEA R197, R200, UR5, 0x1 ;  /* 0x00000005c8c57c11 */ /* 0x000fe2000f8e08ff */
[----:B------:R-:W-:Y:S01]  /*2720*/  IMAD.U32 R2, RZ, RZ, UR12 ;  /* 0x0000000cff027e24 */ /* 0x000fe2000f8e00ff */
[----:B------:R-:W-:Y:S01]  /*2730*/  UISETP.GE.AND UP0, UPT, UR20, UR23, UPT ;  /* 0x000000171400728c */ /* 0x000fe2000bf06270 */
[C---:B------:R-:W5:Y:S01]  /*2740*/  HMMA.16816.F32 R12, R132.reuse, R140, R12 ;  /* 0x0000008c840c723c */ /* 0x040f62000000180c */
[----:B------:R-:W-:Y:S01]  /*2750*/  IMAD.U32 R165, RZ, RZ, UR15 ;  /* 0x0000000fffa57e24 */ /* 0x000fe2000f8e00ff */
[----:B------:R-:W-:Y:S01]  /*2760*/  LDSM.16.MT88.4 R176, [R196+0x2000] ;  /* 0x00200000c4b0783b */ /* 0x000fe20000004200 */
[----:B------:R-:W-:Y:S01]  /*2770*/  UIMAD UR13, UR15, -0xc000, UR18 ;  /* 0xffff40000f0d78a4 */ /* 0x000fe2000f8e0212 */
[----:B------:R-:W-:Y:S01]  /*2780*/  IMAD.U32 R166, RZ, RZ, UR15 ;  /* 0x0000000fffa67e24 */ /* 0x000fe2000f8e00ff */
[----:B------:R-:W-:Y:S01]  /*2790*/  PLOP3.LUT P1, PT, PT, PT, UP0, 0x40, 0x0 ;  /* 0x000000000000781c */ /* 0x000fe20003f2e808 */
[----:B------:R-:W-:Y:S01]  /*27a0*/  IMAD.U32 R167, RZ, RZ, UR15 ;  /* 0x0000000fffa77e24 */ /* 0x000fe2000f8e00ff */
[----:B------:R-:W-:Y:S01]  /*27b0*/  PLOP3.LUT P5, PT, PT, PT, UP0, 0x40, 0x0 ;  /* 0x000000000000781c */ /* 0x000fe20003fae808 */
[C---:B------:R-:W5:Y:S01]  /*27c0*/  HMMA.16816.F32 R16, R132.reuse, R142, R16 ;  /* 0x0000008e8410723c */ /* 0x040f620000001810 */
[----:B------:R-:W-:Y:S01]  /*27d0*/  IMAD.U32 R168, RZ, RZ, UR15 ;  /* 0x0000000fffa87e24 */ /* 0x000fe2000f8e00ff */
[----:B------:R-:W-:Y:S01]  /*27e0*/  LDSM.16.MT88.4 R180, [R197+0x2000] ;  /* 0x00200000c5b4783b */ /* 0x000fe20000004200 */
[----:B------:R-:W-:Y:S01]  /*27f0*/  PLOP3.LUT P0, PT, PT, PT, UP0, 0x40, 0x0 ;  /* 0x000000000000781c */ /* 0x000fe20003f0e808 */
[----:B------:R-:W-:Y:S01]  /*2800*/  IMAD.U32 R169, RZ, RZ, UR15 ;  /* 0x0000000fffa97e24 */ /* 0x000fe2000f8e00ff */
[----:B------:R-:W-:Y:S01]  /*2810*/  UIMAD UR14, UR15, -0x18000, UR19 ;  /* 0xfffe80000f0e78a4 */ /* 0x000fe2000f8e0213 */
[----:B------:R-:W-:Y:S01]  /*2820*/  IMAD R215, R164, -0x18000, R248 ;  /* 0xfffe8000a4d77824 */ /* 0x000fe200078e02f8 */
[----:B------:R-:W-:Y:S01]  /*2830*/  UIADD3 UR16, UR16, 0x1, URZ ;  /* 0x0000000110107890 */ /* 0x000fe2000fffe03f */
[C---:B------:R-:W5:Y:S01]  /*2840*/  HMMA.16816.F32 R20, R132.reuse, R144, R20 ;  /* 0x000000908414723c */ /* 0x040f620000001814 */
[----:B------:R-:W-:Y:S01]  /*2850*/  IMAD.U32 R3, RZ, RZ, UR12 ;  /* 0x0000000cff037e24 */ /* 0x000fe2000f8e00ff */
[----:B------:R-:W-:Y:S01]  /*2860*/  LDSM.16.M88.4 R188, [R192+0x2000] ;  /* 0x00200000c0bc783b */ /* 0x000fe20000000200 */
[----:B------:R-:W-:Y:S01]  /*2870*/  UIADD3 UR19, UR19, 0x8000, URZ ;  /* 0x0000800013137890 */ /* 0x000fe2000fffe03f */
[----:B------:R-:W-:Y:S01]  /*2880*/  IMAD R218, R165, -0xc000, R228 ;  /* 0xffff4000a5da7824 */ /* 0x000fe200078e02e4 */
[----:B------:R-:W-:Y:S01]  /*2890*/  UIADD3 UR18, UR18, 0x4000, URZ ;  /* 0x0000400012127890 */ /* 0x000fe2000fffe03f */
[----:B------:R-:W-:Y:S02]  /*28a0*/  IMAD R219, R166, -0x18000, R249 ;  /* 0xfffe8000a6db7824 */ /* 0x000fe400078e02f9 */
[C---:B------:R-:W5:Y:S01]  /*28b0*/  HMMA.16816.F32 R24, R132.reuse, R146, R24 ;  /* 0x000000928418723c */ /* 0x040f620000001818 */
[----:B------:R-:W-:Y:S01]  /*28c0*/  IMAD.U32 R0, RZ, RZ, UR12 ;  /* 0x0000000cff007e24 */ /* 0x000fe2000f8e00ff */
[----:B------:R-:W-:Y:S02]  /*28d0*/  UIADD3 UR12, UR20, 0x1, URZ ;  /* 0x00000001140c7890 */ /* 0x000fe4000fffe03f */
[----:B------:R-:W-:Y:S02]  /*28e0*/  IMAD R220, R167, -0x18000, R229 ;  /* 0xfffe8000a7dc7824 */ /* 0x000fe400078e02e5 */
[----:B------:R-:W-:Y:S01]  /*28f0*/  LDSM.16.M88.4 R164, [R192] ;  /* 0x00000000c0a4783b */ /* 0x000fe20000000200 */
[----:B------:R-:W-:Y:S01]  /*2900*/  IMAD R221, R168, -0x18000, R230 ;  /* 0xfffe8000a8dd7824 */ /* 0x000fe200078e02e6 */
[C---:B------:R-:W5:Y:S04]  /*2910*/  HMMA.16816.F32 R28, R132.reuse, R148, R28 ;  /* 0x00000094841c723c */ /* 0x040f68000000181c */
[----:B------:R-:W-:Y:S02]  /*2920*/  IMAD R222, R169, -0x18000, R231 ;  /* 0xfffe8000a9de7824 */ /* 0x000fe400078e02e7 */
[----:B------:R-:W-:Y:S01]  /*2930*/  LDSM.16.M88.4 R192, [R192+0x3000] ;  /* 0x00300000c0c0783b */ /* 0x000fe20000000200 */
[----:B------:R-:W-:Y:S01]  /*2940*/  IMAD R214, R2, -0xc000, R227 ;  /* 0xffff400002d67824 */ /* 0x000fe200078e02e3 */
[----:B------:R5:W5:Y:S04]  /*2950*/  HMMA.16816.F32 R32, R132, R150, R32 ;  /* 0x000000968420723c */ /* 0x000b680000001820 */
[----:B------:R-:W-:Y:S01]  /*2960*/  LEA R2, R203, UR5, 0x1 ;  /* 0x00000005cb027c11 */ /* 0x000fe2000f8e08ff */
[----:B------:R-:W-:Y:S01]  /*2970*/  IMAD R213, R0, -0xc000, R226 ;  /* 0xffff400000d57824 */ /* 0x000fe200078e02e2 */
[----:B------:R-:W-:Y:S01]  /*2980*/  LEA R0, R199, UR4, 0x1 ;  /* 0x00000004c7007c11 */ /* 0x000fe2000f8e08ff */
[----:B------:R-:W-:Y:S01]  /*2990*/  IMAD R216, R3, -0x18000, R247 ;  /* 0xfffe800003d87824 */ /* 0x000fe200078e02f7 */
[C---:B------:R-:W5:Y:S01]  /*29a0*/  HMMA.16816.F32 R36, R152.reuse, R136, R36 ;  /* 0x000000889824723c */ /* 0x040f620000001824 */
[----:B-1----:R-:W1:Y:S04]  /*29b0*/  LDSM.16.MT88.4 R168, [R2+0x2000] ;  /* 0x0020000002a8783b */ /* 0x002e680000004200 */
[----:B------:R-:W-:Y:S01]  /*29c0*/  LEA R3, R202, UR5, 0x1 ;  /* 0x00000005ca037c11 */ /* 0x000fe2000f8e08ff */
[----:B------:R-:W-:Y:S02]  /*29d0*/  UMOV UR5, UR14 ;  /* 0x0000000e00057c82 */ /* 0x000fe40008000000 */
[C---:B------:R-:W5:Y:S02]  /*29e0*/  HMMA.16816.F32 R40, R152.reuse, R138, R40 ;  /* 0x0000008a9828723c */ /* 0x040f640000001828 */
[----:B-----5:R-:W-:Y:S06]  /*29f0*/  LDSM.16.M88.4 R132, [R0] ;  /* 0x000000000084783b */ /* 0x020fec0000000200 */
[C---:B------:R-:W5:Y:S02]  /*2a00*/  HMMA.16816.F32 R44, R152.reuse, R140, R44 ;  /* 0x0000008c982c723c */ /* 0x040f64000000182c */
[----:B------:R-:W1:Y:S06]  /*2a10*/  LDSM.16.MT88.4 R172, [R3+0x2000] ;  /* 0x0020000003ac783b */ /* 0x000e6c0000004200 */
[C---:B------:R-:W5:Y:S08]  /*2a20*/  HMMA.16816.F32 R48, R152.reuse, R142, R48 ;  /* 0x0000008e9830723c */ /* 0x040f700000001830 */
[C---:B------:R-:W5:Y:S08]  /*2a30*/  HMMA.16816.F32 R52, R152.reuse, R144, R52 ;  /* 0x000000909834723c */ /* 0x040f700000001834 */
[C---:B------:R-:W5:Y:S08]  /*2a40*/  HMMA.16816.F32 R56, R152.reuse, R146, R56 ;  /* 0x000000929838723c */ /* 0x040f700000001838 */
[C---:B------:R-:W5:Y:S08]  /*2a50*/  HMMA.16816.F32 R60, R152.reuse, R148, R60 ;  /* 0x00000094983c723c */ /* 0x040f70000000183c */
[----:B------:R5:W5:Y:S02]  /*2a60*/  HMMA.16816.F32 R64, R152, R150, R64 ;  /* 0x000000969840723c */ /* 0x000b640000001840 */
[----:B-----5:R-:W-:Y:S06]  /*2a70*/  LDSM.16.M88.4 R152, [R0+0x1000] ;  /* 0x001000000098783b */ /* 0x020fec0000000200 */
[C---:B---3--:R-:W5:Y:S08]  /*2a80*/  HMMA.16816.F32 R68, R156.reuse, R136, R68 ;  /* 0x000000889c44723c */ /* 0x048f700000001844 */
[C---:B------:R-:W5:Y:S08]  /*2a90*/  HMMA.16816.F32 R72, R156.reuse, R138, R72 ;  /* 0x0000008a9c48723c */ /* 0x040f700000001848 */
[C---:B------:R-:W5:Y:S08]  /*2aa0*/  HMMA.16816.F32 R76, R156.reuse, R140, R76 ;  /* 0x0000008c9c4c723c */ /* 0x040f70000000184c */
[C---:B------:R-:W5:Y:S08]  /*2ab0*/  HMMA.16816.F32 R80, R156.reuse, R142, R80 ;  /* 0x0000008e9c50723c */ /* 0x040f700000001850 */
[C---:B------:R-:W5:Y:S08]  /*2ac0*/  HMMA.16816.F32 R84, R156.reuse, R144, R84 ;  /* 0x000000909c54723c */ /* 0x040f700000001854 */
[C---:B------:R-:W5:Y:S08]  /*2ad0*/  HMMA.16816.F32 R88, R156.reuse, R146, R88 ;  /* 0x000000929c58723c */ /* 0x040f700000001858 */
[C---:B------:R-:W5:Y:S08]  /*2ae0*/  HMMA.16816.F32 R92, R156.reuse, R148, R92 ;  /* 0x000000949c5c723c */ /* 0x040f70000000185c */
[----:B------:R5:W5:Y:S02]  /*2af0*/  HMMA.16816.F32 R96, R156, R150, R96 ;  /* 0x000000969c60723c */ /* 0x000b640000001860 */
[----:B-----5:R-:W-:Y:S06]  /*2b00*/  LDSM.16.M88.4 R156, [R0+0x2000] ;  /* 0x00200000009c783b */ /* 0x020fec0000000200 */
[C---:B------:R-:W5:Y:S08]  /*2b10*/  HMMA.16816.F32 R100, R160.reuse, R136, R100 ;  /* 0x00000088a064723c */ /* 0x040f700000001864 */
[C---:B------:R5:W5:Y:S02]  /*2b20*/  HMMA.16816.F32 R104, R160.reuse, R138, R104 ;  /* 0x0000008aa068723c */ /* 0x040b640000001868 */
[----:B-----5:R-:W2:Y:S06]  /*2b30*/  LDSM.16.MT88.4 R136, [R2+0x4000] ;  /* 0x004000000288783b */ /* 0x020eac0000004200 */
[C---:B------:R-:W5:Y:S08]  /*2b40*/  HMMA.16816.F32 R108, R160.reuse, R140, R108 ;  /* 0x0000008ca06c723c */ /* 0x040f70000000186c */
[C---:B------:R5:W5:Y:S02]  /*2b50*/  HMMA.16816.F32 R112, R160.reuse, R142, R112 ;  /* 0x0000008ea070723c */ /* 0x040b640000001870 */
[----:B-----5:R-:W2:Y:S06]  /*2b60*/  LDSM.16.MT88.4 R140, [R3+0x4000] ;  /* 0x00400000038c783b */ /* 0x020eac0000004200 */
[C---:B------:R-:W5:Y:S08]  /*2b70*/  HMMA.16816.F32 R116, R160.reuse, R144, R116 ;  /* 0x00000090a074723c */ /* 0x040f700000001874 */
[C---:B------:R5:W5:Y:S02]  /*2b80*/  HMMA.16816.F32 R120, R160.reuse, R146, R120 ;  /* 0x00000092a078723c */ /* 0x040b640000001878 */
[----:B-----5:R-:W2:Y:S06]  /*2b90*/  LDSM.16.MT88.4 R144, [R196+0x4000] ;  /* 0x00400000c490783b */ /* 0x020eac0000004200 */
[C---:B------:R-:W5:Y:S08]  /*2ba0*/  HMMA.16816.F32 R124, R160.reuse, R148, R124 ;  /* 0x00000094a07c723c */ /* 0x040f70000000187c */
[----:B------:R5:W5:Y:S02]  /*2bb0*/  HMMA.16816.F32 R128, R160, R150, R128 ;  /* 0x00000096a080723c */ /* 0x000b640000001880 */
[----:B-----5:R-:W2:-:S06]  /*2bc0*/  LDSM.16.MT88.4 R148, [R197+0x4000] ;  /* 0x00400000c594783b */ /* 0x020e8c0000004200 */
[C---:B-1----:R-:W5:Y:S02]  /*2bd0*/  HMMA.16816.F32 R4, R164.reuse, R168, R4 ;  /* 0x000000a8a404723c */ /* 0x042f640000001804 */
[----:B------:R1:W3:Y:S06]  /*2be0*/  LDSM.16.M88.4 R160, [R0+0x3000] ;  /* 0x0030000000a0783b */ /* 0x0002ec0000000200 */
[C---:B------:R-:W5:Y:S08]  /*2bf0*/  HMMA.16816.F32 R8, R164.reuse, R170, R8 ;  /* 0x000000aaa408723c */ /* 0x040f700000001808 */
[C---:B------:R-:W5:Y:S08]  /*2c00*/  HMMA.16816.F32 R12, R164.reuse, R172, R12 ;  /* 0x000000aca40c723c */ /* 0x040f70000000180c */
[C---:B------:R-:W5:Y:S04]  /*2c10*/  HMMA.16816.F32 R16, R164.reuse, R174, R16 ;  /* 0x000000aea410723c */ /* 0x040f680000001810 */
[----:B-1----:R-:W-:Y:S01]  /*2c20*/  LEA R0, R198, UR4, 0x1 ;  /* 0x00000004c6007c11 */ /* 0x002fe2000f8e08ff */
[----:B------:R-:W-:Y:S02]  /*2c30*/  UMOV UR4, UR13 ;  /* 0x0000000d00047c82 */ /* 0x000fe40008000000 */
[----:B------:R-:W-:Y:S01]  /*2c40*/  UIADD3 UR13, UR20, -0x1, URZ ;  /* 0xffffffff140d7890 */ /* 0x000fe2000fffe03f */
[C---:B------:R-:W5:Y:S02]  /*2c50*/  HMMA.16816.F32 R20, R164.reuse, R176, R20 ;  /* 0x000000b0a414723c */ /* 0x040f640000001814 */
[----:B------:R-:W-:Y:S02]  /*2c60*/  UMOV UR20, UR12 ;  /* 0x0000000c00147c82 */ /* 0x000fe40008000000 */
[----:B------:R-:W-:Y:S04]  /*2c70*/  UISETP.GE.AND UP1, UPT, UR13, UR23, UPT ;  /* 0x000000170d00728c */ /* 0x000fe8000bf26270 */
[C---:B------:R-:W5:Y:S08]  /*2c80*/  HMMA.16816.F32 R24, R164.reuse, R178, R24 ;  /* 0x000000b2a418723c */ /* 0x040f700000001818 */
[C---:B------:R-:W5:Y:S08]  /*2c90*/  HMMA.16816.F32 R28, R164.reuse, R180, R28 ;  /* 0x000000b4a41c723c */ /* 0x040f70000000181c */
[----:B------:R5:W5:Y:S02]  /*2ca0*/  HMMA.16816.F32 R32, R164, R182, R32 ;  /* 0x000000b6a420723c */ /* 0x000b640000001820 */
[----:B-----5:R-:W-:Y:S06]  /*2cb0*/  LDSM.16.M88.4 R164, [R0] ;  /* 0x0000000000a4783b */ /* 0x020fec0000000200 */
[C---:B------:R-:W5:Y:S08]  /*2cc0*/  HMMA.16816.F32 R36, R184.reuse, R168, R36 ;  /* 0x000000a8b824723c */ /* 0x040f700000001824 */
        /* <DEDUP_REMOVED lines=19> */
[----:B-----5:R1:W4:Y:S06]  /*2e00*/  LDSM.16.MT88.4 R168, [R2+0x6000] ;  /* 0x0060000002a8783b */ /* 0x02032c0000004200 */
[C---:B------:R-:W5:Y:S08]  /*2e10*/  HMMA.16816.F32 R108, R192.reuse, R172, R108 ;  /* 0x000000acc06c723c */ /* 0x040f70000000186c */
[C---:B------:R5:W5:Y:S02]  /*2e20*/  HMMA.16816.F32 R112, R192.reuse, R174, R112 ;  /* 0x000000aec070723c */ /* 0x040b640000001870 */
[----:B-----5:R-:W4:Y:S06]  /*2e30*/  LDSM.16.MT88.4 R172, [R3+0x6000] ;  /* 0x0060000003ac783b */ /* 0x020f2c0000004200 */
[C---:B------:R-:W5:Y:S02]  /*2e40*/  HMMA.16816.F32 R116, R192.reuse, R176, R116 ;  /* 0x000000b0c074723c */ /* 0x040f640000001874 */
[----:B-1----:R-:W1:Y:S06]  /*2e50*/  S2R R2, SR_TID.X ;  /* 0x0000000000027919 */ /* 0x002e6c0000002100 */
[C---:B------:R5:W5:Y:S02]  /*2e60*/  HMMA.16816.F32 R120, R192.reuse, R178, R120 ;  /* 0x000000b2c078723c */ /* 0x040b640000001878 */
[----:B-----5:R1:W4:Y:S06]  /*2e70*/  LDSM.16.MT88.4 R176, [R196+0x6000] ;  /* 0x00600000c4b0783b */ /* 0x02032c0000004200 */
[C---:B------:R-:W5:Y:S08]  /*2e80*/  HMMA.16816.F32 R124, R192.reuse, R180, R124 ;  /* 0x000000b4c07c723c */ /* 0x040f70000000187c */
[----:B------:R5:W5:Y:S02]  /*2e90*/  HMMA.16816.F32 R128, R192, R182, R128 ;  /* 0x000000b6c080723c */ /* 0x000b640000001880 */
[----:B-----5:R3:W4:-:S06]  /*2ea0*/  LDSM.16.MT88.4 R180, [R197+0x6000] ;  /* 0x00600000c5b4783b */ /* 0x02070c0000004200 */
[C---:B--2---:R-:W5:Y:S02]  /*2eb0*/  HMMA.16816.F32 R4, R132.reuse, R136, R4 ;  /* 0x000000888404723c */ /* 0x044f640000001804 */
[----:B------:R2:W4:Y:S03]  /*2ec0*/  LDSM.16.M88.4 R192, [R0+0x3000] ;  /* 0x0030000000c0783b */ /* 0x0005260000000200 */
[----:B-1----:R-:W-:Y:S03]  /*2ed0*/  IADD3 R196, R250, 0x20, RZ ;  /* 0x00000020fac47810 */ /* 0x002fe60007ffe0ff */
[C---:B------:R-:W5:Y:S02]  /*2ee0*/  HMMA.16816.F32 R8, R132.reuse, R138, R8 ;  /* 0x0000008a8408723c */ /* 0x040f640000001808 */
[----:B------:R-:W-:Y:S01]  /*2ef0*/  BAR.SYNC.DEFER_BLOCKING 0x0 ;  /* 0x0000000000007b1d */ /* 0x000fe20000010000 */
[----:B------:R-:W-:Y:S05]  /*2f00*/  ISETP.GE.AND P6, PT, R196, UR22, PT ;  /* 0x00000016c4007c0c */ /* 0x000fea000bfc6270 */
[C---:B------:R-:W5:Y:S04]  /*2f10*/  HMMA.16816.F32 R12, R132.reuse, R140, R12 ;  /* 0x0000008c840c723c */ /* 0x040f68000000180c */
[----:B---3--:R-:W-:Y:S04]  /*2f20*/  IADD3 R197, R250, 0x18, RZ ;  /* 0x00000018fac57810 */ /* 0x008fe80007ffe0ff */
[C---:B------:R-:W5:Y:S01]  /*2f30*/  HMMA.16816.F32 R16, R132.reuse, R142, R16 ;  /* 0x0000008e8410723c */ /* 0x040f620000001810 */
[----:B--2---:R-:W-:Y:S07]  /*2f40*/  IMAD.U32 R0, RZ, RZ, UR21 ;  /* 0x00000015ff007e24 */ /* 0x004fee000f8e00ff */
[C---:B------:R-:W5:Y:S08]  /*2f50*/  HMMA.16816.F32 R20, R132.reuse, R144, R20 ;  /* 0x000000908414723c */ /* 0x040f700000001814 */
[C---:B------:R-:W5:Y:S04]  /*2f60*/  HMMA.16816.F32 R24, R132.reuse, R146, R24 ;  /* 0x000000928418723c */ /* 0x040f680000001818 */
[----:B------:R-:W-:Y:S04]  /*2f70*/  LOP3.LUT R2, R2, 0x7, RZ, 0xc0, !PT ;  /* 0x0000000702027812 */ /* 0x000fe800078ec0ff */
[C---:B------:R-:W5:Y:S04]  /*2f80*/  HMMA.16816.F32 R28, R132.reuse, R148, R28 ;  /* 0x00000094841c723c */ /* 0x040f68000000181c */
[----:B------:R-:W-:Y:S04]  /*2f90*/  IMAD.SHL.U32 R2, R2, 0x8, RZ ;  /* 0x0000000802027824 */ /* 0x000fe800078e00ff */
[----:B------:R5:W5:Y:S03]  /*2fa0*/  HMMA.16816.F32 R32, R132, R150, R32 ;  /* 0x000000968420723c */ /* 0x000b660000001820 */
[----:B------:R-:W-:Y:S02]  /*2fb0*/  ISETP.GE.AND P3, PT, R2, UR22, PT ;  /* 0x0000001602007c0c */ /* 0x000fe4000bf66270 */
[----:B------:R-:W-:Y:S02]  /*2fc0*/  SEL R2, RZ, 0x10, P2 ;  /* 0x00000010ff027807 */ /* 0x000fe40001000000 */
[----:B-----5:R-:W-:Y:S01]  /*2fd0*/  IADD3 R133, R0, -0x2000, R213 ;  /* 0xffffe00000857810 */ /* 0x020fe20007ffe0d5 */
[C---:B------:R-:W5:Y:S01]  /*2fe0*/  HMMA.16816.F32 R36, R152.reuse, R136, R36 ;  /* 0x000000889824723c */ /* 0x040f620000001824 */
[----:B------:R-:W-:Y:S03]  /*2ff0*/  SEL R132, RZ, 0x10, P6 ;  /* 0x00000010ff847807 */ /* 0x000fe60003000000 */
[----:B------:R-:W-:Y:S02]  /*3000*/  SEL R3, RZ, 0x10, P3 ;  /* 0x00000010ff037807 */ /* 0x000fe40001800000 */
[----:B------:R-:W-:Y:S02]  /*3010*/  SEL R2, R2, RZ, P0 ;  /* 0x000000ff02027207 */ /* 0x000fe40000000000 */
[C---:B------:R-:W5:Y:S03]  /*3020*/  HMMA.16816.F32 R40, R152.reuse, R138, R40 ;  /* 0x0000008a9828723c */ /* 0x040f660000001828 */
[----:B------:R-:W-:Y:S02]  /*3030*/  ISETP.GE.AND P0, PT, R197, UR22, PT ;  /* 0x00000016c5007c0c */ /* 0x000fe4000bf06270 */
[----:B------:R-:W-:Y:S02]  /*3040*/  SEL R3, R3, RZ, P1 ;  /* 0x000000ff03037207 */ /* 0x000fe40000800000 */
[----:B------:R-:W-:Y:S01]  /*3050*/  ISETP.NE.U32.AND P1, PT, R2, RZ, PT ;  /* 0x000000ff0200720c */ /* 0x000fe20003f25070 */
[C---:B------:R-:W5:Y:S01]  /*3060*/  HMMA.16816.F32 R44, R152.reuse, R140, R44 ;  /* 0x0000008c982c723c */ /* 0x040f62000000182c */
[----:B------:R-:W-:Y:S02]  /*3070*/  SEL R0, RZ, 0x10, P0 ;  /* 0x00000010ff007807 */ /* 0x000fe40000000000 */
[----:B------:R-:W-:Y:S02]  /*3080*/  ISETP.NE.U32.AND P2, PT, R3, RZ, PT ;  /* 0x000000ff0300720c */ /* 0x000fe40003f45070 */
[----:B------:R-:W-:Y:S02]  /*3090*/  PLOP3.LUT P0, PT, PT, PT, UP0, 0x40, 0x0 ;  /* 0x000000000000781c */ /* 0x000fe40003f0e808 */
[----:B------:R-:W-:Y:S01]  /*30a0*/  IADD3 R134, R250, 0x8, RZ ;  /* 0x00000008fa867810 */ /* 0x000fe20007ffe0ff */
[C---:B------:R-:W5:Y:S03]  /*30b0*/  HMMA.16816.F32 R48, R152.reuse, R142, R48 ;  /* 0x0000008e9830723c */ /* 0x040f660000001830 */
[----:B------:R-:W-:Y:S02]  /*30c0*/  ISETP.GE.AND P4, PT, R134, UR22, PT ;  /* 0x0000001686007c0c */ /* 0x000fe4000bf86270 */
[C---:B------:R-:W-:Y:S02]  /*30d0*/  IADD3 R134, R250.reuse, 0x28, RZ ;  /* 0x00000028fa867810 */ /* 0x040fe40007ffe0ff */
[----:B------:R-:W-:Y:S01]  /*30e0*/  SEL R3, RZ, 0x10, P4 ;  /* 0x00000010ff037807 */ /* 0x000fe20002000000 */
[C---:B------:R-:W5:Y:S01]  /*30f0*/  HMMA.16816.F32 R52, R152.reuse, R144, R52 ;  /* 0x000000909834723c */ /* 0x040f620000001834 */
[----:B------:R-:W-:Y:S03]  /*3100*/  PLOP3.LUT P4, PT, PT, PT, UP0, 0x40, 0x0 ;  /* 0x000000000000781c */ /* 0x000fe60003f8e808 */
[----:B------:R-:W-:Y:S02]  /*3110*/  SEL R3, R3, RZ, P5 ;  /* 0x000000ff03037207 */ /* 0x000fe40002800000 */
[C---:B------:R-:W-:Y:S02]  /*3120*/  IADD3 R135, R250.reuse, 0x10, RZ ;  /* 0x00000010fa877810 */ /* 0x040fe40007ffe0ff */
[C---:B------:R-:W5:Y:S03]  /*3130*/  HMMA.16816.F32 R56, R152.reuse, R146, R56 ;  /* 0x000000929838723c */ /* 0x040f660000001838 */
[----:B------:R-:W-:Y:S01]  /*3140*/  ISETP.NE.U32.AND P6, PT, R3, RZ, PT ;  /* 0x000000ff0300720c */ /* 0x000fe20003fc5070 */
[----:B------:R-:W-:Y:S01]  /*3150*/  IMAD.MOV.U32 R3, RZ, RZ, R211 ;  /* 0x000000ffff037224 */ /* 0x000fe200078e00d3 */
[----:B------:R-:W-:Y:S02]  /*3160*/  ISETP.GE.AND P3, PT, R135, UR22, PT ;  /* 0x0000001687007c0c */ /* 0x000fe4000bf66270 */
[----:B------:R-:W-:Y:S01]  /*3170*/  IADD3 R135, R250, 0x30, RZ ;  /* 0x00000030fa877810 */ /* 0x000fe20007ffe0ff */
[C---:B------:R-:W5:Y:S01]  /*3180*/  HMMA.16816.F32 R60, R152.reuse, R148, R60 ;  /* 0x00000094983c723c */ /* 0x040f62000000183c */
[----:B------:R-:W-:Y:S02]  /*3190*/  SEL R2, RZ, 0x10, P3 ;  /* 0x00000010ff027807 */ /* 0x000fe40001800000 */
[----:B------:R-:W-:Y:S02]  /*31a0*/  PLOP3.LUT P3, PT, PT, PT, UP0, 0x40, 0x0 ;  /* 0x000000000000781c */ /* 0x000fe40003f6e808 */
[----:B------:R-:W-:Y:S02]  /*31b0*/  SEL R2, R2, RZ, P4 ;  /* 0x000000ff02027207 */ /* 0x000fe40002000000 */
[----:B------:R-:W-:Y:S01]  /*31c0*/  SEL R0, R0, RZ, P3 ;  /* 0x000000ff00007207 */ /* 0x000fe20001800000 */
[----:B------:R-:W5:Y:S03]  /*31d0*/  HMMA.16816.F32 R64, R152, R150, R64 ;  /* 0x000000969840723c */ /* 0x000f660000001840 */
[----:B------:R-:W-:Y:S02]  /*31e0*/  ISETP.NE.U32.AND P5, PT, R2, RZ, PT ;  /* 0x000000ff0200720c */ /* 0x000fe40003fa5070 */
[----:B------:R-:W-:Y:S01]  /*31f0*/  ISETP.NE.U32.AND P4, PT, R0, RZ, PT ;  /* 0x000000ff0000720c */ /* 0x000fe20003f85070 */
[C---:B------:R-:W-:Y:S01]  /*3200*/  IMAD.IADD R0, R217.reuse, 0x1, R133 ;  /* 0x00000001d9007824 */ /* 0x040fe200078e0285 */
[----:B------:R-:W-:Y:S01]  /*3210*/  SEL R2, R132, RZ, P0 ;  /* 0x000000ff84027207 */ /* 0x000fe20000000000 */
[C---:B------:R-:W5:Y:S05]  /*3220*/  HMMA.16816.F32 R68, R156.reuse, R136, R68 ;  /* 0x000000889c44723c */ /* 0x040f6a0000001844 */
[----:B------:R-:W-:Y:S01]  /*3230*/  IADD3 R132, R217, UR21, R214 ;  /* 0x00000015d9847c10 */ /* 0x000fe2000fffe0d6 */
[----:B------:R-:W-:Y:S01]  /*3240*/  IMAD.MOV.U32 R133, RZ, RZ, R207 ;  /* 0x000000ffff857224 */ /* 0x000fe200078e00cf */
[----:B------:R-:W-:Y:S01]  /*3250*/  ISETP.NE.U32.AND P3, PT, R2, RZ, PT ;  /* 0x000000ff0200720c */ /* 0x000fe20003f65070 */
[C---:B------:R-:W5:Y:S04]  /*3260*/  HMMA.16816.F32 R72, R156.reuse, R138, R72 ;  /* 0x0000008a9c48723c */ /* 0x040f680000001848 */
[----:B------:R-:W-:Y:S04]  /*3270*/  IMAD.MOV.U32 R2, RZ, RZ, R212 ;  /* 0x000000ffff027224 */ /* 0x000fe800078e00d4 */
[C---:B------:R-:W5:Y:S01]  /*3280*/  HMMA.16816.F32 R76, R156.reuse, R140, R76 ;  /* 0x0000008c9c4c723c */ /* 0x040f62000000184c */
[----:B------:R-:W-:Y:S01]  /*3290*/  @!PT LDS RZ, [RZ] ;  /* 0x00000000fffff984 */ /* 0x000fe20000000800 */
[----:B------:R-:W-:Y:S01]  /*32a0*/  @!PT LDS RZ, [RZ] ;  /* 0x00000000fffff984 */ /* 0x000fe20000000800 */
[----:B------:R-:W-:Y:S01]  /*32b0*/  @!PT LDS RZ, [RZ] ;  /* 0x00000000fffff984 */ /* 0x000fe20000000800 */
[----:B------:R1:W-:Y:S07]  /*32c0*/  LDGSTS.E.BYPASS.LTC128B.128 [R132], [R2.64], P2 ;  /* 0x0000000002847fae */ /* 0x0003ee0009101d4a */
[C---:B------:R-:W5:Y:S08]  /*32d0*/  HMMA.16816.F32 R80, R156.reuse, R142, R80 ;  /* 0x0000008e9c50723c */ /* 0x040f700000001850 */
[C---:B------:R-:W5:Y:S08]  /*32e0*/  HMMA.16816.F32 R84, R156.reuse, R144, R84 ;  /* 0x000000909c54723c */ /* 0x040f700000001854 */
[C---:B------:R-:W5:Y:S04]  /*32f0*/  HMMA.16816.F32 R88, R156.reuse, R146, R88 ;  /* 0x000000929c58723c */ /* 0x040f680000001858 */
[----:B-1----:R-:W-:Y:S02]  /*3300*/  IMAD.MOV.U32 R2, RZ, RZ, R210 ;  /* 0x000000ffff027224 */ /* 0x002fe400078e00d2 */
[----:B------:R-:W-:Y:S02]  /*3310*/  IMAD.MOV.U32 R3, RZ, RZ, R209 ;  /* 0x000000ffff037224 */ /* 0x000fe400078e00d1 */
[C---:B------:R-:W5:Y:S03]  /*3320*/  HMMA.16816.F32 R92, R156.reuse, R148, R92 ;  /* 0x000000949c5c723c */ /* 0x040f66000000185c */
[----:B------:R1:W-:Y:S01]  /*3330*/  LDGSTS.E.BYPASS.LTC128B.128 [R0], [R2.64], P2 ;  /* 0x0000000002007fae */ /* 0x0003e20009101d4a */
[----:B------:R-:W-:Y:S04]  /*3340*/  IMAD.MOV.U32 R132, RZ, RZ, R208 ;  /* 0x000000ffff847224 */ /* 0x000fe800078e00d0 */
[----:B------:R-:W5:Y:S03]  /*3350*/  HMMA.16816.F32 R96, R156, R150, R96 ;  /* 0x000000969c60723c */ /* 0x000f660000001860 */
[----:B------:R2:W-:Y:S05]  /*3360*/  LDGSTS.E.BYPASS.LTC128B.128 [R0+0x1000], [R132.64], P2 ;  /* 0x0100000084007fae */ /* 0x0005ea0009101d4a */
[C---:B------:R-:W5:Y:S08]  /*3370*/  HMMA.16816.F32 R100, R160.reuse, R136, R100 ;  /* 0x00000088a064723c */ /* 0x040f700000001864 */
[C---:B------:R-:W5:Y:S04]  /*3380*/  HMMA.16816.F32 R104, R160.reuse, R138, R104 ;  /* 0x0000008aa068723c */ /* 0x040f680000001868 */
[----:B-1----:R-:W-:Y:S04]  /*3390*/  IADD3 R2, P0, R224, UR6, RZ ;  /* 0x00000006e0027c10 */ /* 0x002fe8000ff1e0ff */
[C---:B------:R5:W5:Y:S04]  /*33a0*/  HMMA.16816.F32 R108, R160.reuse, R140, R108 ;  /* 0x0000008ca06c723c */ /* 0x040b68000000186c */
[----:B------:R-:W-:Y:S01]  /*33b0*/  IADD3.X R3, R225, UR9, RZ, P0, !PT ;  /* 0x00000009e1037c10 */ /* 0x000fe200087fe4ff */
[----:B--2---:R-:W-:Y:S02]  /*33c0*/  IMAD.MOV.U32 R132, RZ, RZ, R206 ;  /* 0x000000ffff847224 */ /* 0x004fe400078e00ce */
[----:B-----5:R-:W-:Y:S01]  /*33d0*/  IADD3 R140, R252, UR17, R220 ;  /* 0x00000011fc8c7c10 */ /* 0x020fe2000fffe0dc */
[C---:B------:R-:W5:Y:S03]  /*33e0*/  HMMA.16816.F32 R112, R160.reuse, R142, R112 ;  /* 0x0000008ea070723c */ /* 0x040f660000001870 */
[----:B------:R-:W-:Y:S01]  /*33f0*/  ISETP.GE.AND P0, PT, R134, UR22, PT ;  /* 0x0000001686007c0c */ /* 0x000fe2000bf06270 */
[----:B------:R-:W-:Y:S01]  /*3400*/  IMAD.MOV.U32 R133, RZ, RZ, R205 ;  /* 0x000000ffff857224 */ /* 0x000fe200078e00cd */
[----:B------:R-:W-:Y:S03]  /*3410*/  IADD3 R134, R250, 0x38, RZ ;  /* 0x00000038fa867810 */ /* 0x000fe60007ffe0ff */
[C---:B------:R5:W5:Y:S01]  /*3420*/  HMMA.16816.F32 R116, R160.reuse, R144, R116 ;  /* 0x00000090a074723c */ /* 0x040b620000001874 */
[----:B------:R1:W-:Y:S02]  /*3430*/  LDGSTS.E.BYPASS.LTC128B.128 [R0+0x2000], [R132.64], P2 ;  /* 0x0200000084007fae */ /* 0x0003e40009101d4a */
[----:B------:R-:W-:Y:S04]  /*3440*/  ISETP.GE.AND P2, PT, R135, UR22, PT ;  /* 0x0000001687007c0c */ /* 0x000fe8000bf46270 */
[C---:B-----5:R-:W-:Y:S01]  /*3450*/  IADD3 R144, R252.reuse, UR17, R221 ;  /* 0x00000011fc907c10 */ /* 0x060fe2000fffe0dd */
[C---:B------:R-:W5:Y:S01]  /*3460*/  HMMA.16816.F32 R120, R160.reuse, R146, R120 ;  /* 0x00000092a078723c */ /* 0x040f620000001878 */
[----:B------:R-:W0:Y:S03]  /*3470*/  LDGDEPBAR ;  /* 0x00000000000079af */ /* 0x000e260000000000 */
[----:B------:R-:W-:Y:S02]  /*3480*/  SEL R135, RZ, 0x10, P2 ;  /* 0x00000010ff877807 */ /* 0x000fe40001000000 */
[----:B------:R-:W-:Y:S02]  /*3490*/  PLOP3.LUT P2, PT, PT, PT, UP0, 0x40, 0x0 ;  /* 0x000000000000781c */ /* 0x000fe40003f4e808 */
[C---:B------:R5:W5:Y:S07]  /*34a0*/  HMMA.16816.F32 R124, R160.reuse, R148, R124 ;  /* 0x00000094a07c723c */ /* 0x040b6e000000187c */
[----:B-----5:R-:W-:Y:S01]  /*34b0*/  IADD3 R148, R252, UR17, R222 ;  /* 0x00000011fc947c10 */ /* 0x020fe2000fffe0de */
[----:B------:R5:W5:Y:S04]  /*34c0*/  HMMA.16816.F32 R128, R160, R150, R128 ;  /* 0x00000096a080723c */ /* 0x000b680000001880 */
[----:B-1----:R-:W-:-:S04]  /*34d0*/  IADD3 R0, R223, UR17, R215 ;  /* 0x00000011df007c10 */ /* 0x002fc8000fffe0d7 */
[C---:B----4-:R5:W5:Y:S01]  /*34e0*/  HMMA.16816.F32 R4, R164.reuse, R168, R4 ;  /* 0x000000a8a404723c */ /* 0x050b620000001804 */
[----:B------:R1:W-:Y:S04]  /*34f0*/  LDGSTS.E.BYPASS.LTC128B.128 [R0], [R2.64], P1 ;  /* 0x0000000002007fae */ /* 0x0003e80008901d4a */
[----:B------:R-:W-:Y:S01]  /*3500*/  ISETP.GE.AND P1, PT, R134, UR22, PT ;  /* 0x0000001686007c0c */ /* 0x000fe2000bf26270 */
[----:B------:R-:W-:Y:S02]  /*3510*/  UIADD3 UR22, UR22, -0x40, URZ ;  /* 0xffffffc016167890 */ /* 0x000fe4000fffe03f */
[C---:B------:R5:W5:Y:S01]  /*3520*/  HMMA.16816.F32 R8, R164.reuse, R170, R8 ;  /* 0x000000aaa408723c */ /* 0x040b620000001808 */
[----:B------:R-:W-:Y:S02]  /*3530*/  SEL R136, RZ, 0x10, P1 ;  /* 0x00000010ff887807 */ /* 0x000fe40000800000 */
[----:B------:R-:W-:Y:S04]  /*3540*/  PLOP3.LUT P1, PT, PT, PT, UP0, 0x40, 0x0 ;  /* 0x000000000000781c */ /* 0x000fe80003f2e808 */
[----:B------:R-:W-:Y:S01]  /*3550*/  SEL R135, R135, RZ, P1 ;  /* 0x000000ff87877207 */ /* 0x000fe20000800000 */
[C---:B------:R5:W5:Y:S04]  /*3560*/  HMMA.16816.F32 R12, R164.reuse, R172, R12 ;  /* 0x000000aca40c723c */ /* 0x040b68000000180c */
[----:B------:R-:W-:Y:S04]  /*3570*/  IADD3 R134, P1, R236, UR6, RZ ;  /* 0x00000006ec867c10 */ /* 0x000fe8000ff3e0ff */
[C---:B------:R5:W5:Y:S01]  /*3580*/  HMMA.16816.F32 R16, R164.reuse, R174, R16 ;  /* 0x000000aea410723c */ /* 0x040b620000001810 */
[----:B-1----:R-:W-:Y:S03]  /*3590*/  SEL R3, RZ, 0x10, P0 ;  /* 0x00000010ff037807 */ /* 0x002fe60000000000 */
[----:B------:R-:W-:Y:S04]  /*35a0*/  IADD3 R132, P0, R232, UR6, RZ ;  /* 0x00000006e8847c10 */ /* 0x000fe8000ff1e0ff */
[C---:B------:R5:W5:Y:S04]  /*35b0*/  HMMA.16816.F32 R20, R164.reuse, R176, R20 ;  /* 0x000000b0a414723c */ /* 0x040b680000001814 */
[----:B------:R-:W-:Y:S02]  /*35c0*/  IADD3.X R133, R233, UR9, RZ, P0, !PT ;  /* 0x00000009e9857c10 */ /* 0x000fe400087fe4ff */
[----:B------:R-:W-:Y:S02]  /*35d0*/  PLOP3.LUT P0, PT, PT, PT, UP0, 0x40, 0x0 ;  /* 0x000000000000781c */ /* 0x000fe40003f0e808 */
[C---:B------:R5:W5:Y:S01]  /*35e0*/  HMMA.16816.F32 R24, R164.reuse, R178, R24 ;  /* 0x000000b2a418723c */ /* 0x040b620000001818 */
[----:B------:R1:W-:Y:S03]  /*35f0*/  LDGSTS.E.BYPASS.LTC128B.128 [R0+0x1000], [R132.64], P6 ;  /* 0x0100000084007fae */ /* 0x0003e6000b101d4a */
[----:B------:R-:W-:Y:S02]  /*3600*/  SEL R3, R3, RZ, P2 ;  /* 0x000000ff03037207 */ /* 0x000fe40001000000 */
[----:B------:R-:W-:Y:S02]  /*3610*/  IADD3 R2, P2, R234, UR6, RZ ;  /* 0x00000006ea027c10 */ /* 0x000fe4000ff5e0ff */
[C---:B------:R5:W5:Y:S04]  /*3620*/  HMMA.16816.F32 R28, R164.reuse, R180, R28 ;  /* 0x000000b4a41c723c */ /* 0x040b68000000181c */
[----:B------:R-:W-:Y:S02]  /*3630*/  SEL R136, R136, RZ, P0 ;  /* 0x000000ff88887207 */ /* 0x000fe40000000000 */
[----:B------:R-:W-:Y:S02]  /*3640*/  ISETP.NE.U32.AND P0, PT, R3, RZ, PT ;  /* 0x000000ff0300720c */ /* 0x000fe40003f05070 */
[----:B------:R5:W5:Y:S04]  /*3650*/  HMMA.16816.F32 R32, R164, R182, R32 ;  /* 0x000000b6a420723c */ /* 0x000b680000001820 */
[----:B------:R-:W-:Y:S02]  /*3660*/  IADD3.X R3, R235, UR9, RZ, P2, !PT ;  /* 0x00000009eb037c10 */ /* 0x000fe400097fe4ff */
[----:B------:R-:W-:Y:S02]  /*3670*/  ISETP.NE.U32.AND P2, PT, R135, RZ, PT ;  /* 0x000000ff8700720c */ /* 0x000fe40003f45070 */
[C---:B------:R5:W5:Y:S01]  /*3680*/  HMMA.16816.F32 R36, R184.reuse, R168, R36 ;  /* 0x000000a8b824723c */ /* 0x040b620000001824 */
[----:B------:R2:W-:Y:S04]  /*3690*/  LDGSTS.E.BYPASS.LTC128B.128 [R0+0x2000], [R2.64], P5 ;  /* 0x0200000002007fae */ /* 0x0005e8000a901d4a */
[----:B------:R-:W-:Y:S02]  /*36a0*/  IADD3.X R135, R237, UR9, RZ, P1, !PT ;  /* 0x00000009ed877c10 */ /* 0x000fe40008ffe4ff */
[----:B------:R-:W-:Y:S01]  /*36b0*/  ISETP.NE.U32.AND P1, PT, R136, RZ, PT ;  /* 0x000000ff8800720c */ /* 0x000fe20003f25070 */
[C---:B------:R5:W5:Y:S02]  /*36c0*/  HMMA.16816.F32 R40, R184.reuse, R170, R40 ;  /* 0x000000aab828723c */ /* 0x040b640000001828 */
[----:B-1----:R1:W-:Y:S02]  /*36d0*/  LDGSTS.E.BYPASS.LTC128B.128 [R0+0x3000], [R134.64], P4 ;  /* 0x0300000086007fae */ /* 0x0023e4000a101d4a */
[----:B------:R-:W-:Y:S02]  /*36e0*/  IADD3 R136, P5, R238, UR6, RZ ;  /* 0x00000006ee887c10 */ /* 0x000fe4000ffbe0ff */
[----:B------:R-:W-:Y:S02]  /*36f0*/  IADD3 R132, P4, R243, UR6, RZ ;  /* 0x00000006f3847c10 */ /* 0x000fe4000ff9e0ff */
[C---:B------:R5:W5:Y:S04]  /*3700*/  HMMA.16816.F32 R44, R184.reuse, R172, R44 ;  /* 0x000000acb82c723c */ /* 0x040b68000000182c */
[----:B------:R-:W-:Y:S02]  /*3710*/  IADD3.X R137, R239, UR9, RZ, P5, !PT ;  /* 0x00000009ef897c10 */ /* 0x000fe4000affe4ff */
[----:B------:R-:W-:Y:S02]  /*3720*/  IADD3.X R133, R244, UR9, RZ, P4, !PT ;  /* 0x00000009f4857c10 */ /* 0x000fe4000a7fe4ff */
[C---:B------:R5:W5:Y:S04]  /*3730*/  HMMA.16816.F32 R48, R184.reuse, R174, R48 ;  /* 0x000000aeb830723c */ /* 0x040b680000001830 */
[----:B--2---:R-:W-:Y:S02]  /*3740*/  IADD3 R3, R223, UR17, R216 ;  /* 0x00000011df037c10 */ /* 0x004fe4000fffe0d8 */
[----:B------:R-:W-:Y:S02]  /*3750*/  IADD3 R2, P5, R245, UR6, RZ ;  /* 0x00000006f5027c10 */ /* 0x000fe4000ffbe0ff */
[C---:B------:R5:W5:Y:S01]  /*3760*/  HMMA.16816.F32 R52, R184.reuse, R176, R52 ;  /* 0x000000b0b834723c */ /* 0x040b620000001834 */
[----:B------:R2:W-:Y:S03]  /*3770*/  LDGSTS.E.BYPASS.LTC128B.128 [R3], [R136.64], P3 ;  /* 0x0000000088037fae */ /* 0x0005e60009901d4a */
[----:B------:R-:W-:Y:S02]  /*3780*/  IADD3 R206, P4, R206, 0x80, RZ ;  /* 0x00000080cece7810 */ /* 0x000fe40007f9e0ff */
[----:B-1----:R-:W-:Y:S01]  /*3790*/  IADD3 R134, P6, R241, UR6, RZ ;  /* 0x00000006f1867c10 */ /* 0x002fe2000ffde0ff */
[----:B------:R-:W-:Y:S01]  /*37a0*/  UIADD3 UR6, UP0, UR6, UR8, URZ ;  /* 0x0000000806067290 */ /* 0x000fe2000ff1e03f */
[C---:B------:R5:W5:Y:S04]  /*37b0*/  HMMA.16816.F32 R56, R184.reuse, R178, R56 ;  /* 0x000000b2b838723c */ /* 0x040b680000001838 */
[----:B------:R-:W-:Y:S01]  /*37c0*/  IADD3.X R135, R242, UR9, RZ, P6, !PT ;  /* 0x00000009f2877c10 */ /* 0x000fe2000b7fe4ff */
[----:B------:R-:W-:Y:S01]  /*37d0*/  IMAD.X R205, RZ, RZ, R205, P4 ;  /* 0x000000ffffcd7224 */ /* 0x000fe200020e06cd */
[----:B------:R-:W-:Y:S02]  /*37e0*/  IADD3 R208, P3, R208, 0x80, RZ ;  /* 0x00000080d0d07810 */ /* 0x000fe40007f7e0ff */
[C---:B------:R5:W5:Y:S01]  /*37f0*/  HMMA.16816.F32 R60, R184.reuse, R180, R60 ;  /* 0x000000b4b83c723c */ /* 0x040b62000000183c */
[----:B------:R1:W-:Y:S01]  /*3800*/  LDGSTS.E.BYPASS.LTC128B.128 [R0+0x5000], [R134.64], P0 ;  /* 0x0500000086007fae */ /* 0x0003e20008101d4a */
[----:B------:R-:W-:Y:S02]  /*3810*/  PLOP3.LUT P0, PT, PT, PT, UP1, 0x80, 0x0 ;  /* 0x000000000000781c */ /* 0x000fe40003f0f018 */
[----:B------:R-:W-:Y:S04]  /*3820*/  IMAD.X R207, RZ, RZ, R207, P3 ;  /* 0x000000ffffcf7224 */ /* 0x000fe800018e06cf */
[----:B------:R5:W5:Y:S01]  /*3830*/  HMMA.16816.F32 R64, R184, R182, R64 ;  /* 0x000000b6b840723c */ /* 0x000b620000001840 */
[----:B------:R1:W-:Y:S03]  /*3840*/  LDGSTS.E.BYPASS.LTC128B.128 [R0+0x6000], [R132.64], P2 ;  /* 0x0600000084007fae */ /* 0x0003e60009101d4a */
[----:B--2---:R-:W-:Y:S01]  /*3850*/  IADD3 R136, R252, UR17, R219 ;  /* 0x00000011fc887c10 */ /* 0x004fe2000fffe0db */
[----:B------:R-:W-:Y:S01]  /*3860*/  UIADD3 UR17, UR17, 0x8000, URZ ;  /* 0x0000800011117890 */ /* 0x000fe2000fffe03f */
[----:B------:R-:W-:Y:S01]  /*3870*/  IADD3.X R3, R246, UR9, RZ, P5, !PT ;  /* 0x00000009f6037c10 */ /* 0x000fe2000affe4ff */
[----:B------:R-:W-:Y:S01]  /*3880*/  UIADD3.X UR9, UR9, UR7, URZ, UP0, !UPT ;  /* 0x0000000709097290 */ /* 0x000fe200087fe43f */
[C---:B------:R5:W5:Y:S03]  /*3890*/  HMMA.16816.F32 R68, R188.reuse, R168, R68 ;  /* 0x000000a8bc44723c */ /* 0x040b660000001844 */
[----:B------:R1:W-:Y:S02]  /*38a0*/  LDGSTS.E.BYPASS.LTC128B.128 [R0+0x7000], [R2.64], P1 ;  /* 0x0700000002007fae */ /* 0x0003e40008901d4a */
[----:B------:R-:W-:Y:S02]  /*38b0*/  IADD3 R210, P2, R210, 0x80, RZ ;  /* 0x00000080d2d27810 */ /* 0x000fe40007f5e0ff */
[----:B------:R-:W-:Y:S01]  /*38c0*/  IADD3 R212, P1, R212, 0x80, RZ ;  /* 0x00000080d4d47810 */ /* 0x000fe20007f3e0ff */
[C---:B------:R5:W5:Y:S03]  /*38d0*/  HMMA.16816.F32 R72, R188.reuse, R170, R72 ;  /* 0x000000aabc48723c */ /* 0x040b660000001848 */
[----:B------:R-:W0:Y:S01]  /*38e0*/  LDGDEPBAR ;  /* 0x00000000000079af */ /* 0x000e220000000000 */
[----:B------:R-:W-:Y:S02]  /*38f0*/  IMAD.X R209, RZ, RZ, R209, P2 ;  /* 0x000000ffffd17224 */ /* 0x000fe400010e06d1 */
[----:B------:R-:W-:Y:S02]  /*3900*/  IMAD.X R211, RZ, RZ, R211, P1 ;  /* 0x000000ffffd37224 */ /* 0x000fe400008e06d3 */
[C---:B------:R5:W5:Y:S08]  /*3910*/  HMMA.16816.F32 R76, R188.reuse, R172, R76 ;  /* 0x000000acbc4c723c */ /* 0x040b70000000184c */
[C---:B------:R5:W5:Y:S01]  /*3920*/  HMMA.16816.F32 R80, R188.reuse, R174, R80 ;  /* 0x000000aebc50723c */ /* 0x040b620000001850 */
[----:B-1----:R-:W-:Y:S01]  /*3930*/  IMAD.U32 R0, RZ, RZ, UR21 ;  /* 0x00000015ff007e24 */ /* 0x002fe2000f8e00ff */
[----:B------:R-:W-:Y:S06]  /*3940*/  UIADD3 UR21, UR21, 0x4000, URZ ;  /* 0x0000400015157890 */ /* 0x000fec000fffe03f */
[C---:B------:R5:W5:Y:S01]  /*3950*/  HMMA.16816.F32 R84, R188.reuse, R176, R84 ;  /* 0x000000b0bc54723c */ /* 0x040b620000001854 */
[----:B------:R-:W-:Y:S04]  /*3960*/  DEPBAR.LE SB0, 0x2 ;  /* 0x000080800000791a */ /* 0x000fe80000000000 */
[----:B------:R-:W-:Y:S03]  /*3970*/  BAR.SYNC.DEFER_BLOCKING 0x0 ;  /* 0x0000000000007b1d */ /* 0x000fe60000010000 */
[C---:B------:R5:W5:Y:S05]  /*3980*/  HMMA.16816.F32 R88, R188.reuse, R178, R88 ;  /* 0x000000b2bc58723c */ /* 0x040b6a0000001858 */
[----:B------:R-:W-:Y:S03]  /*3990*/  IADD3 R0, R0, -0x3000, R218 ;  /* 0xffffd00000007810 */ /* 0x000fe60007ffe0da */
[C---:B------:R5:W5:Y:S04]  /*39a0*/  HMMA.16816.F32 R92, R188.reuse, R180, R92 ;  /* 0x000000b4bc5c723c */ /* 0x040b68000000185c */
[----:B-----5:R-:W-:Y:S04]  /*39b0*/  IMAD.IADD R160, R240, 0x1, R0 ;  /* 0x00000001f0a07824 */ /* 0x020fe800078e0200 */
[----:B------:R5:W5:Y:S01]  /*39c0*/  HMMA.16816.F32 R96, R188, R182, R96 ;  /* 0x000000b6bc60723c */ /* 0x000b620000001860 */
[----:B------:R1:W2:Y:S07]  /*39d0*/  LDSM.16.M88.4 R132, [R160] ;  /* 0x00000000a084783b */ /* 0x0002ae0000000200 */
[C---:B------:R5:W5:Y:S01]  /*39e0*/  HMMA.16816.F32 R100, R192.reuse, R168, R100 ;  /* 0x000000a8c064723c */ /* 0x040b620000001864 */
[----:B------:R1:W2:Y:S07]  /*39f0*/  LDSM.16.M88.4 R152, [R160+0x1000] ;  /* 0x00100000a098783b */ /* 0x0002ae0000000200 */
[C---:B------:R5:W5:Y:S01]  /*3a00*/  HMMA.16816.F32 R104, R192.reuse, R170, R104 ;  /* 0x000000aac068723c */ /* 0x040b620000001868 */
[----:B------:R1:W2:Y:S07]  /*3a10*/  LDSM.16.M88.4 R156, [R160+0x2000] ;  /* 0x00200000a09c783b */ /* 0x0002ae0000000200 */
[C---:B------:R5:W5:Y:S01]  /*3a20*/  HMMA.16816.F32 R108, R192.reuse, R172, R108 ;  /* 0x000000acc06c723c */ /* 0x040b62000000186c */
[----:B------:R-:W2:Y:S07]  /*3a30*/  LDSM.16.M88.4 R160, [R160+0x3000] ;  /* 0x00300000a0a0783b */ /* 0x000eae0000000200 */
[C---:B------:R5:W5:Y:S01]  /*3a40*/  HMMA.16816.F32 R112, R192.reuse, R174, R112 ;  /* 0x000000aec070723c */ /* 0x040b620000001870 */
[----:B------:R-:W2:Y:S07]  /*3a50*/  LDSM.16.MT88.4 R136, [R136] ;  /* 0x000000008888783b */ /* 0x000eae0000004200 */
[C---:B------:R5:W5:Y:S01]  /*3a60*/  HMMA.16816.F32 R116, R192.reuse, R176, R116 ;  /* 0x000000b0c074723c */ /* 0x040b620000001874 */
[----:B------:R-:W2:Y:S07]  /*3a70*/  LDSM.16.MT88.4 R140, [R140] ;  /* 0x000000008c8c783b */ /* 0x000eae0000004200 */
[C---:B------:R5:W5:Y:S01]  /*3a80*/  HMMA.16816.F32 R120, R192.reuse, R178, R120 ;  /* 0x000000b2c078723c */ /* 0x040b620000001878 */
[----:B------:R-:W2:Y:S07]  /*3a90*/  LDSM.16.MT88.4 R144, [R144] ;  /* 0x000000009090783b */ /* 0x000eae0000004200 */
[C---:B------:R5:W5:Y:S01]  /*3aa0*/  HMMA.16816.F32 R124, R192.reuse, R180, R124 ;  /* 0x000000b4c07c723c */ /* 0x040b62000000187c */
[----:B------:R-:W2:Y:S07]  /*3ab0*/  LDSM.16.MT88.4 R148, [R148] ;  /* 0x000000009494783b */ /* 0x000eae0000004200 */
[----:B------:R5:W5:Y:S01]  /*3ac0*/  HMMA.16816.F32 R128, R192, R182, R128 ;  /* 0x000000b6c080723c */ /* 0x000b620000001880 */
[----:B------:R-:W-:-:S07]  /*3ad0*/  @!P0 BRA `(.L_x_1) ;  /* 0xffffeb8000008947 */ /* 0x000fce000383ffff */
.L_x_0:
[----:B--2---:R-:W2:Y:S01]  /*3ae0*/  LDL.LU R165, [R1] ;  /* 0x0000000001a57983 */ /* 0x004ea20000300800 */
[----:B------:R-:W-:-:S04]  /*3af0*/  DEPBAR.LE SB0, 0x0 ;  /* 0x000080000000791a */ /* 0x000fc80000000000 */
[----:B-1----:R-:W1:Y:S01]  /*3b00*/  S2R R2, SR_TID.X ;  /* 0x0000000000027919 */ /* 0x002e620000002100 */
[----:B------:R-:W-:Y:S02]  /*3b10*/  F2FP.PACK_AB R132, R5, R4 ;  /* 0x000000040584723e */ /* 0x000fe400000000ff */
[----:B------:R-:W-:Y:S01]  /*3b20*/  F2FP.PACK_AB R6, R7, R6 ;  /* 0x000000060706723e */ /* 0x000fe200000000ff */
[----:B------:R-:W4:Y:S01]  /*3b30*/  S2R R3, SR_TID.X ;  /* 0x0000000000037919 */ /* 0x000f220000002100 */
[----:B------:R-:W-:Y:S02]  /*3b40*/  F2FP.PACK_AB R8, R9, R8 ;  /* 0x000000080908723e */ /* 0x000fe400000000ff */
[----:B------:R-:W-:Y:S01]  /*3b50*/  F2FP.PACK_AB R10, R11, R10 ;  /* 0x0000000a0b0a723e */ /* 0x000fe200000000ff */
[----:B------:R-:W3:Y:S01]  /*3b60*/  S2R R164, SR_TID.X ;  /* 0x0000000000a47919 */ /* 0x000ee20000002100 */
[----:B------:R-:W-:Y:S02]  /*3b70*/  F2FP.PACK_AB R12, R13, R12 ;  /* 0x0000000c0d0c723e */ /* 0x000fe400000000ff */
[----:B------:R-:W-:-:S02]  /*3b80*/  F2FP.PACK_AB R14, R15, R14 ;  /* 0x0000000e0f0e723e */ /* 0x000fc400000000ff */
[----:B------:R-:W-:Y:S02]  /*3b90*/  F2FP.PACK_AB R16, R17, R16 ;  /* 0x000000101110723e */ /* 0x000fe400000000ff */
[----:B------:R-:W-:Y:S02]  /*3ba0*/  F2FP.PACK_AB R18, R19, R18 ;  /* 0x000000121312723e */ /* 0x000fe400000000ff */
[----:B------:R-:W-:Y:S02]  /*3bb0*/  F2FP.PACK_AB R20, R21, R20 ;  /* 0x000000141514723e */ /* 0x000fe400000000ff */
[----:B------:R-:W-:Y:S02]  /*3bc0*/  F2FP.PACK_AB R22, R23, R22 ;  /* 0x000000161716723e */ /* 0x000fe400000000ff */
[----:B------:R-:W-:Y:S02]  /*3bd0*/  F2FP.PACK_AB R24, R25, R24 ;  /* 0x000000181918723e */ /* 0x000fe400000000ff */
[----:B------:R-:W-:-:S02]  /*3be0*/  F2FP.PACK_AB R26, R27, R26 ;  /* 0x0000001a1b1a723e */ /* 0x000fc400000000ff */
[----:B-1----:R-:W-:Y:S02]  /*3bf0*/  SHF.R.U32.HI R0, RZ, 0x6, R2 ;  /* 0x00000006ff007819 */ /* 0x002fe40000011602 */
[----:B------:R-:W-:Y:S02]  /*3c00*/  LOP3.LUT R2, R2, 0x1f, RZ, 0xc0, !PT ;  /* 0x0000001f02027812 */ /* 0x000fe400078ec0ff */
[----:B----4-:R-:W-:Y:S01]  /*3c10*/  SHF.R.U32.HI R166, RZ, 0x1, R3 ;  /* 0x00000001ffa67819 */ /* 0x010fe20000011603 */
[----:B------:R-:W-:Y:S01]  /*3c20*/  IMAD.SHL.U32 R0, R0, 0x8, RZ ;  /* 0x0000000800007824 */ /* 0x000fe200078e00ff */
[----:B------:R-:W-:Y:S01]  /*3c30*/  F2FP.PACK_AB R28, R29, R28 ;  /* 0x0000001c1d1c723e */ /* 0x000fe200000000ff */
[----:B---3--:R-:W-:Y:S01]  /*3c40*/  IMAD.SHL.U32 R3, R164, 0x2, RZ ;  /* 0x00000002a4037824 */ /* 0x008fe200078e00ff */
[----:B------:R-:W-:Y:S02]  /*3c50*/  LOP3.LUT R166, R166, 0x10, RZ, 0xc0, !PT ;  /* 0x00000010a6a67812 */ /* 0x000fe400078ec0ff */
[----:B------:R-:W-:-:S02]  /*3c60*/  LOP3.LUT R0, R0, 0xf8, RZ, 0xc0, !PT ;  /* 0x000000f800007812 */ /* 0x000fc400078ec0ff */
[----:B------:R-:W-:Y:S02]  /*3c70*/  LEA.HI R2, R2, R166, RZ, 0x1e ;  /* 0x000000a602027211 */ /* 0x000fe400078ff0ff */
[----:B------:R-:W-:Y:S02]  /*3c80*/  LOP3.LUT R0, R0, 0x6, R3, 0xf8, !PT ;  /* 0x0000000600007812 */ /* 0x000fe400078ef803 */
[----:B------:R-:W-:Y:S02]  /*3c90*/  F2FP.PACK_AB R30, R31, R30 ;  /* 0x0000001e1f1e723e */ /* 0x000fe400000000ff */
[----:B------:R-:W-:Y:S01]  /*3ca0*/  F2FP.PACK_AB R32, R33, R32 ;  /* 0x000000202120723e */ /* 0x000fe200000000ff */
[----:B------:R-:W-:Y:S01]  /*3cb0*/  IMAD R0, R2, 0x108, R0 ;  /* 0x0000010802007824 */ /* 0x000fe200078e0200 */
[----:B------:R-:W-:Y:S02]  /*3cc0*/  F2FP.PACK_AB R34, R35, R34 ;  /* 0x000000222322723e */ /* 0x000fe400000000ff */
[----:B------:R-:W-:Y:S01]  /*3cd0*/  F2FP.PACK_AB R57, R57, R56 ;  /* 0x000000383939723e */ /* 0x000fe200000000ff */
[----:B------:R-:W-:Y:S01]  /*3ce0*/  IMAD.SHL.U32 R0, R0, 0x2, RZ ;  /* 0x0000000200007824 */ /* 0x000fe200078e00ff */
[----:B------:R-:W-:Y:S01]  /*3cf0*/  BAR.SYNC.DEFER_BLOCKING 0x0 ;  /* 0x0000000000007b1d */ /* 0x000fe20000010000 */
[----:B------:R-:W-:-:S02]  /*3d00*/  SHF.R.U32.HI R56, RZ, 0x5, R164 ;  /* 0x00000005ff387819 */ /* 0x000fc400000116a4 */
[----:B------:R-:W-:Y:S02]  /*3d10*/  LOP3.LUT R164, R164, 0x1f, RZ, 0xc0, !PT ;  /* 0x0000001fa4a47812 */ /* 0x000fe400078ec0ff */
[----:B------:R-:W-:Y:S02]  /*3d20*/  LOP3.LUT R7, R56, 0x7f, RZ, 0xc0, !PT ;  /* 0x0000007f38077812 */ /* 0x000fe400078ec0ff */
[----:B------:R-:W-:Y:S01]  /*3d30*/  F2FP.PACK_AB R36, R37, R36 ;  /* 0x000000242524723e */ /* 0x000fe200000000ff */
[----:B------:R-:W-:Y:S01]  /*3d40*/  IMAD.SHL.U32 R164, R164, 0x8, RZ ;  /* 0x00000008a4a47824 */ /* 0x000fe200078e00ff */
[----:B------:R-:W-:Y:S02]  /*3d50*/  F2FP.PACK_AB R38, R39, R38 ;  /* 0x000000262726723e */ /* 0x000fe400000000ff */
[----:B------:R-:W-:Y:S01]  /*3d60*/  F2FP.PACK_AB R40, R41, R40 ;  /* 0x000000282928723e */ /* 0x000fe200000000ff */
[----:B------:R-:W-:Y:S01]  /*3d70*/  IMAD R2, R7, 0x108, R164 ;  /* 0x0000010807027824 */ /* 0x000fe200078e02a4 */
[----:B------:R-:W-:-:S02]  /*3d80*/  F2FP.PACK_AB R42, R43, R42 ;  /* 0x0000002a2b2a723e */ /* 0x000fc400000000ff */
[----:B------:R-:W-:Y:S02]  /*3d90*/  F2FP.PACK_AB R44, R45, R44 ;  /* 0x0000002c2d2c723e */ /* 0x000fe400000000ff */
[----:B------:R-:W-:Y:S02]  /*3da0*/  F2FP.PACK_AB R46, R47, R46 ;  /* 0x0000002e2f2e723e */ /* 0x000fe400000000ff */
[----:B------:R-:W-:Y:S02]  /*3db0*/  F2FP.PACK_AB R48, R49, R48 ;  /* 0x000000303130723e */ /* 0x000fe400000000ff */
[----:B------:R-:W-:Y:S02]  /*3dc0*/  F2FP.PACK_AB R50, R51, R50 ;  /* 0x000000323332723e */ /* 0x000fe400000000ff */
[----:B------:R-:W-:Y:S01]  /*3dd0*/  F2FP.PACK_AB R52, R53, R52 ;  /* 0x000000343534723e */ /* 0x000fe200000000ff */
[----:B------:R-:W-:Y:S01]  /*3de0*/  STS [R0], R132 ;  /* 0x0000008400007388 */ /* 0x000fe20000000800 */
[----:B------:R-:W-:-:S02]  /*3df0*/  F2FP.PACK_AB R54, R55, R54 ;  /* 0x000000363736723e */ /* 0x000fc400000000ff */
[----:B------:R-:W-:Y:S01]  /*3e00*/  F2FP.PACK_AB R58, R59, R58 ;  /* 0x0000003a3b3a723e */ /* 0x000fe200000000ff */
[----:B------:R-:W-:Y:S01]  /*3e10*/  STS [R0+0x1080], R6 ;  /* 0x0010800600007388 */ /* 0x000fe20000000800 */
[----:B------:R-:W-:Y:S01]  /*3e20*/  F2FP.PACK_AB R60, R61, R60 ;  /* 0x0000003c3d3c723e */ /* 0x000fe200000000ff */
[----:B------:R-:W-:Y:S01]  /*3e30*/  IMAD.MOV.U32 R59, RZ, RZ, c[0x0][0x18c] ;  /* 0x00006300ff3b7624 */ /* 0x000fe200078e00ff */
[----:B------:R-:W-:Y:S01]  /*3e40*/  F2FP.PACK_AB R62, R63, R62 ;  /* 0x0000003e3f3e723e */ /* 0x000fe200000000ff */
[----:B------:R-:W-:Y:S01]  /*3e50*/  STS [R0+0x40], R8 ;  /* 0x0000400800007388 */ /* 0x000fe20000000800 */
[----:B------:R-:W-:Y:S02]  /*3e60*/  F2FP.PACK_AB R64, R65, R64 ;  /* 0x000000404140723e */ /* 0x000fe400000000ff */
[----:B------:R-:W-:Y:S01]  /*3e70*/  F2FP.PACK_AB R66, R67, R66 ;  /* 0x000000424342723e */ /* 0x000fe200000000ff */
[----:B------:R-:W-:Y:S01]  /*3e80*/  STS [R0+0x10c0], R10 ;  /* 0x0010c00a00007388 */ /* 0x000fe20000000800 */
[----:B------:R-:W-:-:S02]  /*3e90*/  ISETP.GE.AND P6, PT, R251, c[0x0][0x17c], PT ;  /* 0x00005f00fb007a0c */ /* 0x000fc40003fc6270 */
[----:B------:R-:W-:Y:S01]  /*3ea0*/  F2FP.PACK_AB R68, R69, R68 ;  /* 0x000000444544723e */ /* 0x000fe200000000ff */
[----:B------:R-:W-:Y:S01]  /*3eb0*/  STS [R0+0x80], R12 ;  /* 0x0000800c00007388 */ /* 0x000fe20000000800 */
[----:B------:R-:W-:Y:S02]  /*3ec0*/  F2FP.PACK_AB R70, R71, R70 ;  /* 0x000000464746723e */ /* 0x000fe400000000ff */
[----:B------:R-:W-:Y:S01]  /*3ed0*/  F2FP.PACK_AB R72, R73, R72 ;  /* 0x000000484948723e */ /* 0x000fe200000000ff */
[----:B------:R-:W-:Y:S01]  /*3ee0*/  STS [R0+0x1100], R14 ;  /* 0x0011000e00007388 */ /* 0x000fe20000000800 */
[----:B------:R-:W-:Y:S02]  /*3ef0*/  F2FP.PACK_AB R74, R75, R74 ;  /* 0x0000004a4b4a723e */ /* 0x000fe400000000ff */
[----:B------:R-:W-:Y:S01]  /*3f00*/  F2FP.PACK_AB R76, R77, R76 ;  /* 0x0000004c4d4c723e */ /* 0x000fe200000000ff */
[----:B------:R-:W-:Y:S01]  /*3f10*/  STS [R0+0xc0], R16 ;  /* 0x0000c01000007388 */ /* 0x000fe20000000800 */
[----:B------:R-:W-:-:S02]  /*3f20*/  F2FP.PACK_AB R78, R79, R78 ;  /* 0x0000004e4f4e723e */ /* 0x000fc400000000ff */
        /* <DEDUP_REMOVED lines=12> */
[----:B-----5:R-:W-:Y:S01]  /*3ff0*/  F2FP.PACK_AB R96, R97, R96 ;  /* 0x000000606160723e */ /* 0x020fe200000000ff */
[----:B------:R-:W-:Y:S01]  /*4000*/  STS [R0+0x11c0], R26 ;  /* 0x0011c01a00007388 */ /* 0x000fe20000000800 */
[----:B------:R-:W-:Y:S02]  /*4010*/  F2FP.PACK_AB R98, R99, R98 ;  /* 0x000000626362723e */ /* 0x000fe400000000ff */
[----:B------:R-:W-:Y:S01]  /*4020*/  F2FP.PACK_AB R100, R101, R100 ;  /* 0x000000646564723e */ /* 0x000fe200000000ff */
[----:B------:R1:W-:Y:S01]  /*4030*/  STS [R0+0x180], R28 ;  /* 0x0001801c00007388 */ /* 0x0003e20000000800 */
        /* <DEDUP_REMOVED lines=11> */
[----:B------:R-:W-:Y:S01]  /*40f0*/  BAR.SYNC.DEFER_BLOCKING 0x0 ;  /* 0x0000000000007b1d */ /* 0x000fe20000010000 */
[----:B------:R-:W-:Y:S02]  /*4100*/  F2FP.PACK_AB R118, R119, R118 ;  /* 0x000000767776723e */ /* 0x000fe400000000ff */
[----:B------:R-:W-:Y:S02]  /*4110*/  F2FP.PACK_AB R120, R121, R120 ;  /* 0x000000787978723e */ /* 0x000fe400000000ff */
[----:B------:R-:W-:Y:S02]  /*4120*/  F2FP.PACK_AB R122, R123, R122 ;  /* 0x0000007a7b7a723e */ /* 0x000fe400000000ff */
[----:B------:R-:W-:Y:S01]  /*4130*/  F2FP.PACK_AB R124, R125, R124 ;  /* 0x0000007c7d7c723e */ /* 0x000fe200000000ff */
[----:B-1----:R-:W-:Y:S01]  /*4140*/  IMAD.SHL.U32 R28, R2, 0x2, RZ ;  /* 0x00000002021c7824 */ /* 0x002fe200078e00ff */
[----:B------:R-:W-:-:S02]  /*4150*/  F2FP.PACK_AB R126, R127, R126 ;  /* 0x0000007e7f7e723e */ /* 0x000fc400000000ff */
[----:B------:R-:W-:Y:S02]  /*4160*/  F2FP.PACK_AB R128, R129, R128 ;  /* 0x000000808180723e */ /* 0x000fe400000000ff */
[----:B------:R-:W-:Y:S01]  /*4170*/  F2FP.PACK_AB R130, R131, R130 ;  /* 0x000000828382723e */ /* 0x000fe200000000ff */
[----:B------:R-:W1:Y:S04]  /*4180*/  LDS.128 R20, [R28] ;  /* 0x000000001c147984 */ /* 0x000e680000000c00 */
[----:B------:R-:W3:Y:S04]  /*4190*/  LDS.128 R16, [R28+0x1080] ;  /* 0x001080001c107984 */ /* 0x000ee80000000c00 */
[----:B------:R-:W4:Y:S04]  /*41a0*/  LDS.128 R12, [R28+0x2100] ;  /* 0x002100001c0c7984 */ /* 0x000f280000000c00 */
[----:B------:R-:W1:Y:S04]  /*41b0*/  LDS.128 R8, [R28+0x3180] ;  /* 0x003180001c087984 */ /* 0x000e680000000c00 */
[----:B------:R-:W-:Y:S06]  /*41c0*/  BAR.SYNC.DEFER_BLOCKING 0x0 ;  /* 0x0000000000007b1d */ /* 0x000fec0000010000 */
[----:B------:R-:W-:Y:S04]  /*41d0*/  STS [R0], R36 ;  /* 0x0000002400007388 */ /* 0x000fe80000000800 */
[----:B------:R-:W-:Y:S04]  /*41e0*/  STS [R0+0x1080], R38 ;  /* 0x0010802600007388 */ /* 0x000fe80000000800 */
        /* <DEDUP_REMOVED lines=9> */
[----:B------:R1:W-:Y:S04]  /*4280*/  STS [R0+0x11c0], R58 ;  /* 0x0011c03a00007388 */ /* 0x0003e80000000800 */
[----:B------:R-:W-:Y:S04]  /*4290*/  STS [R0+0x180], R60 ;  /* 0x0001803c00007388 */ /* 0x000fe80000000800 */
[----:B------:R-:W-:Y:S04]  /*42a0*/  STS [R0+0x1200], R62 ;  /* 0x0012003e00007388 */ /* 0x000fe80000000800 */
[----:B------:R-:W-:Y:S04]  /*42b0*/  STS [R0+0x1c0], R64 ;  /* 0x0001c04000007388 */ /* 0x000fe80000000800 */
[----:B------:R-:W-:Y:S04]  /*42c0*/  STS [R0+0x1240], R66 ;  /* 0x0012404200007388 */ /* 0x000fe80000000800 */
[----:B------:R-:W-:Y:S01]  /*42d0*/  BAR.SYNC.DEFER_BLOCKING 0x0 ;  /* 0x0000000000007b1d */ /* 0x000fe20000010000 */
[----:B-1----:R-:W-:-:S05]  /*42e0*/  IMAD.MOV.U32 R58, RZ, RZ, 0x2 ;  /* 0x00000002ff3a7424 */ /* 0x002fca00078e00ff */
[----:B------:R-:W-:Y:S04]  /*42f0*/  LDS.128 R52, [R28+0x1080] ;  /* 0x001080001c347984 */ /* 0x000fe80000000c00 */
[----:B------:R-:W-:Y:S01]  /*4300*/  LDS.128 R48, [R28+0x2100] ;  /* 0x002100001c307984 */ /* 0x000fe20000000c00 */
[C---:B--2---:R-:W-:Y:S01]  /*4310*/  LOP3.LUT R56, R165.reuse, 0x7f, R56, 0xf8, !PT ;  /* 0x0000007fa5387812 */ /* 0x044fe200078ef838 */
[----:B------:R-:W-:Y:S02]  /*4320*/  IMAD.IADD R29, R165, 0x1, R7 ;  /* 0x00000001a51d7824 */ /* 0x000fe400078e0207 */
[----:B------:R-:W-:Y:S01]  /*4330*/  LDS.128 R44, [R28+0x3180] ;  /* 0x003180001c2c7984 */ /* 0x000fe20000000c00 */
[C---:B------:R-:W-:Y:S01]  /*4340*/  IADD3 R4, R56.reuse, 0x28, RZ ;  /* 0x0000002838047810 */ /* 0x040fe20007ffe0ff */
[C---:B------:R-:W-:Y:S01]  /*4350*/  IMAD R57, R56.reuse, c[0x0][0x18c], RZ ;  /* 0x0000630038397a24 */ /* 0x040fe200078e02ff */
[----:B------:R-:W-:-:S02]  /*4360*/  IADD3 R5, R56, 0x30, RZ ;  /* 0x0000003038057810 */ /* 0x000fc40007ffe0ff */
[----:B------:R-:W-:Y:S02]  /*4370*/  ISETP.LT.AND P3, PT, R4, c[0x0][0x178], !P6 ;  /* 0x00005e0004007a0c */ /* 0x000fe40007761270 */
[----:B------:R-:W-:Y:S02]  /*4380*/  ISETP.LT.AND P2, PT, R5, c[0x0][0x178], !P6 ;  /* 0x00005e0005007a0c */ /* 0x000fe40007741270 */
[----:B------:R-:W1:Y:S01]  /*4390*/  LDS.128 R4, [R28] ;  /* 0x000000001c047984 */ /* 0x000e620000000c00 */
[----:B------:R-:W-:-:S03]  /*43a0*/  IADD3 R3, R56, 0x20, RZ ;  /* 0x0000002038037810 */ /* 0x000fc60007ffe0ff */
[----:B------:R-:W-:Y:S01]  /*43b0*/  BAR.SYNC.DEFER_BLOCKING 0x0 ;  /* 0x0000000000007b1d */ /* 0x000fe20000010000 */
[----:B------:R-:W-:Y:S02]  /*43c0*/  ISETP.LT.AND P0, PT, R56, c[0x0][0x178], !P6 ;  /* 0x00005e0038007a0c */ /* 0x000fe40007701270 */
[----:B------:R-:W-:Y:S01]  /*43d0*/  ISETP.LT.AND P4, PT, R3, c[0x0][0x178], !P6 ;  /* 0x00005e0003007a0c */ /* 0x000fe20007781270 */
[----:B------:R-:W-:Y:S01]  /*43e0*/  IMAD.WIDE R2, R57, R58, c[0x0][0x170] ;  /* 0x00005c0039027625 */ /* 0x000fe200078e023a */
[----:B------:R-:W-:-:S04]  /*43f0*/  IADD3 R30, R29, 0x8, RZ ;  /* 0x000000081d1e7810 */ /* 0x000fc80007ffe0ff */
[C---:B------:R-:W-:Y:S01]  /*4400*/  ISETP.LT.AND P1, PT, R30.reuse, c[0x0][0x178], !P6 ;  /* 0x00005e001e007a0c */ /* 0x040fe20007721270 */
[----:B------:R-:W-:Y:S02]  /*4410*/  IMAD R30, R30, c[0x0][0x18c], RZ ;  /* 0x000063001e1e7a24 */ /* 0x000fe400078e02ff */
[----:B------:R-:W-:-:S04]  /*4420*/  IMAD.WIDE R2, R251, 0x2, R2 ;  /* 0x00000002fb027825 */ /* 0x000fc800078e0202 */
[----:B------:R-:W-:Y:S01]  /*4430*/  IMAD.WIDE R30, R30, R58, c[0x0][0x170] ;  /* 0x00005c001e1e7625 */ /* 0x000fe200078e023a */
        /* <DEDUP_REMOVED lines=16> */
[----:B------:R-:W-:Y:S06]  /*4540*/  BAR.SYNC.DEFER_BLOCKING 0x0 ;  /* 0x0000000000007b1d */ /* 0x000fec0000010000 */
[----:B------:R-:W2:Y:S04]  /*4550*/  LDS.128 R40, [R28] ;  /* 0x000000001c287984 */ /* 0x000ea80000000c00 */
[----:B------:R-:W1:Y:S04]  /*4560*/  LDS.128 R36, [R28+0x1080] ;  /* 0x001080001c247984 */ /* 0x000e680000000c00 */
[----:B------:R-:W1:Y:S04]  /*4570*/  LDS.128 R32, [R28+0x2100] ;  /* 0x002100001c207984 */ /* 0x000e680000000c00 */
        /* <DEDUP_REMOVED lines=18> */
[----:B------:R-:W-:Y:S01]  /*46a0*/  BAR.SYNC.DEFER_BLOCKING 0x0 ;  /* 0x0000000000007b1d */ /* 0x000fe20000010000 */
[----:B-1----:R-:W-:-:S02]  /*46b0*/  IADD3 R0, R29, 0x18, RZ ;  /* 0x000000181d007810 */ /* 0x002fc40007ffe0ff */
[----:B------:R-:W-:-:S03]  /*46c0*/  IADD3 R29, R29, 0x10, RZ ;  /* 0x000000101d1d7810 */ /* 0x000fc60007ffe0ff */
[----:B------:R1:W-:Y:S01]  /*46d0*/  @P0 STG.E.128 [R2.64], R20 ;  /* 0x0000001402000986 */ /* 0x0003e2000c101d0a */
[C---:B------:R-:W-:Y:S02]  /*46e0*/  ISETP.LT.AND P5, PT, R0.reuse, c[0x0][0x178], !P6 ;  /* 0x00005e0000007a0c */ /* 0x040fe400077a1270 */
[C---:B------:R-:W-:Y:S01]  /*46f0*/  ISETP.LT.AND P0, PT, R29.reuse, c[0x0][0x178], !P6 ;  /* 0x00005e001d007a0c */ /* 0x040fe20007701270 */
[----:B-1----:R-:W-:Y:S02]  /*4700*/  IMAD R20, R29, c[0x0][0x18c], RZ ;  /* 0x000063001d147a24 */ /* 0x002fe400078e02ff */
[----:B------:R-:W-:Y:S02]  /*4710*/  IMAD R22, R0, c[0x0][0x18c], RZ ;  /* 0x0000630000167a24 */ /* 0x000fe400078e02ff */
[----:B------:R-:W-:-:S04]  /*4720*/  IMAD.WIDE R2, R251, 0x2, R30 ;  /* 0x00000002fb027825 */ /* 0x000fc800078e021e */
[-C--:B------:R-:W-:Y:S01]  /*4730*/  IMAD.WIDE R20, R20, R58.reuse, c[0x0][0x170] ;  /* 0x00005c0014147625 */ /* 0x080fe200078e023a */
[----:B---3--:R1:W-:Y:S03]  /*4740*/  @P1 STG.E.128 [R2.64], R16 ;  /* 0x0000001002001986 */ /* 0x0083e6000c101d0a */
[----:B------:R-:W-:-:S04]  /*4750*/  IMAD.WIDE R22, R22, R58, c[0x0][0x170] ;  /* 0x00005c0016167625 */ /* 0x000fc800078e023a */
[----:B------:R-:W-:Y:S02]  /*4760*/  IMAD R0, R59, 0x20, R57 ;  /* 0x000000203b007824 */ /* 0x000fe400078e0239 */
[C---:B-1----:R-:W-:Y:S01]  /*4770*/  IMAD.WIDE R16, R251.reuse, 0x2, R20 ;  /* 0x00000002fb107825 */ /* 0x042fe200078e0214 */
[C---:B------:R-:W-:Y:S02]  /*4780*/  IADD3 R18, R56.reuse, 0x38, RZ ;  /* 0x0000003838127810 */ /* 0x040fe40007ffe0ff */
[----:B------:R-:W-:Y:S01]  /*4790*/  IADD3 R20, R56, 0x40, RZ ;  /* 0x0000004038147810 */ /* 0x000fe20007ffe0ff */
[----:B------:R-:W-:Y:S01]  /*47a0*/  IMAD.WIDE R2, R251, 0x2, R22 ;  /* 0x00000002fb027825 */ /* 0x000fe200078e0216 */
[----:B------:R-:W-:Y:S01]  /*47b0*/  ISETP.LT.AND P1, PT, R18, c[0x0][0x178], !P6 ;  /* 0x00005e0012007a0c */ /* 0x000fe20007721270 */
[----:B----4-:R-:W-:Y:S01]  /*47c0*/  @P0 STG.E.128 [R16.64], R12 ;  /* 0x0000000c10000986 */ /* 0x010fe2000c101d0a */
[----:B------:R-:W-:Y:S01]  /*47d0*/  ISETP.LT.AND P0, PT, R20, c[0x0][0x178], !P6 ;  /* 0x00005e0014007a0c */ /* 0x000fe20007701270 */
[----:B------:R-:W-:Y:S01]  /*47e0*/  IMAD.WIDE R18, R0, R58, c[0x0][0x170] ;  /* 0x00005c0000127625 */ /* 0x000fe200078e023a */
[C---:B------:R-:W-:Y:S01]  /*47f0*/  IADD3 R22, R56.reuse, 0x60, RZ ;  /* 0x0000006038167810 */ /* 0x040fe20007ffe0ff */
[----:B------:R1:W-:Y:S04]  /*4800*/  @P5 STG.E.128 [R2.64], R8 ;  /* 0x0000000802005986 */ /* 0x0003e8000c101d0a */
[----:B------:R-:W3:Y:S01]  /*4810*/  LDS.128 R12, [R28] ;  /* 0x000000001c0c7984 */ /* 0x000ee20000000c00 */
[----:B-1----:R-:W-:Y:S01]  /*4820*/  IMAD R8, R59, 0x8, R0 ;  /* 0x000000083b087824 */ /* 0x002fe200078e0200 */
[C---:B------:R-:W-:Y:S01]  /*4830*/  IADD3 R10, R56.reuse, 0x48, RZ ;  /* 0x00000048380a7810 */ /* 0x040fe20007ffe0ff */
[----:B------:R-:W-:Y:S01]  /*4840*/  IMAD.WIDE R2, R251, 0x2, R18 ;  /* 0x00000002fb027825 */ /* 0x000fe200078e0212 */
[----:B------:R-:W-:-:S02]  /*4850*/  IADD3 R0, R56, 0x50, RZ ;  /* 0x0000005038007810 */ /* 0x000fc40007ffe0ff */
[----:B------:R-:W-:Y:S01]  /*4860*/  ISETP.LT.AND P5, PT, R10, c[0x0][0x178], !P6 ;  /* 0x00005e000a007a0c */ /* 0x000fe200077a1270 */
[C---:B------:R-:W-:Y:S01]  /*4870*/  IMAD R16, R59.reuse, 0x8, R8 ;  /* 0x000000083b107824 */ /* 0x040fe200078e0208 */
[----:B------:R1:W-:Y:S01]  /*4880*/  @P4 STG.E.128 [R2.64], R4 ;  /* 0x0000000402004986 */ /* 0x0003e2000c101d0a */
[-C--:B------:R-:W-:Y:S01]  /*4890*/  IMAD.WIDE R8, R8, R58.reuse, c[0x0][0x170] ;  /* 0x00005c0008087625 */ /* 0x080fe200078e023a */
[----:B------:R-:W-:Y:S02]  /*48a0*/  ISETP.LT.AND P4, PT, R0, c[0x0][0x178], !P6 ;  /* 0x00005e0000007a0c */ /* 0x000fe40007781270 */
[----:B------:R-:W-:Y:S01]  /*48b0*/  IADD3 R0, R56, 0x58, RZ ;  /* 0x0000005838007810 */ /* 0x000fe20007ffe0ff */
[----:B------:R-:W-:Y:S01]  /*48c0*/  IMAD R18, R59, 0x8, R16 ;  /* 0x000000083b127824 */ /* 0x000fe200078e0210 */
[----:B------:R-:W-:Y:S01]  /*48d0*/  LDS.128 R4, [R28+0x2100] ;  /* 0x002100001c047984 */ /* 0x000fe20000000c00 */
[----:B------:R-:W-:-:S04]  /*48e0*/  IMAD.WIDE R16, R16, R58, c[0x0][0x170] ;  /* 0x00005c0010107625 */ /* 0x000fc800078e023a */
[----:B------:R-:W-:Y:S02]  /*48f0*/  IMAD R20, R59, 0x8, R18 ;  /* 0x000000083b147824 */ /* 0x000fe400078e0212 */
[----:B------:R-:W-:-:S04]  /*4900*/  IMAD.WIDE R18, R18, R58, c[0x0][0x170] ;  /* 0x00005c0012127625 */ /* 0x000fc800078e023a */
[----:B------:R-:W-:-:S04]  /*4910*/  IMAD.WIDE R16, R251, 0x2, R16 ;  /* 0x00000002fb107825 */ /* 0x000fc800078e0210 */
[----:B-1----:R-:W-:Y:S02]  /*4920*/  IMAD.WIDE R2, R251, 0x2, R8 ;  /* 0x00000002fb027825 */ /* 0x002fe400078e0208 */
[----:B------:R-:W1:Y:S04]  /*4930*/  LDS.128 R8, [R28+0x1080] ;  /* 0x001080001c087984 */ /* 0x000e680000000c00 */
[----:B------:R4:W-:Y:S01]  /*4940*/  @P3 STG.E.128 [R2.64], R52 ;  /* 0x0000003402003986 */ /* 0x0009e2000c101d0a */
[----:B------:R-:W-:Y:S01]  /*4950*/  ISETP.LT.AND P3, PT, R0, c[0x0][0x178], !P6 ;  /* 0x00005e0000007a0c */ /* 0x000fe20007761270 */
[C---:B------:R-:W-:Y:S02]  /*4960*/  IMAD R0, R59.reuse, 0x8, R20 ;  /* 0x000000083b007824 */ /* 0x040fe400078e0214 */
[----:B------:R1:W-:Y:S01]  /*4970*/  @P2 STG.E.128 [R16.64], R48 ;  /* 0x0000003010002986 */ /* 0x0003e2000c101d0a */
[----:B------:R-:W-:Y:S01]  /*4980*/  ISETP.LT.AND P2, PT, R22, c[0x0][0x178], !P6 ;  /* 0x00005e0016007a0c */ /* 0x000fe20007741270 */
[----:B------:R-:W-:Y:S01]  /*4990*/  IMAD R21, R59, 0x8, R0 ;  /* 0x000000083b157824 */ /* 0x000fe200078e0200 */
[----:B------:R-:W-:Y:S01]  /*49a0*/  IADD3 R22, R56, 0x68, RZ ;  /* 0x0000006838167810 */ /* 0x000fe20007ffe0ff */
[----:B----4-:R-:W-:-:S04]  /*49b0*/  IMAD.WIDE R2, R251, 0x2, R18 ;  /* 0x00000002fb027825 */ /* 0x010fc800078e0212 */
[-C--:B------:R-:W-:Y:S01]  /*49c0*/  IMAD.WIDE R18, R20, R58.reuse, c[0x0][0x170] ;  /* 0x00005c0014127625 */ /* 0x080fe200078e023a */
[----:B------:R4:W-:Y:S01]  /*49d0*/  @P1 STG.E.128 [R2.64], R44 ;  /* 0x0000002c02001986 */ /* 0x0009e2000c101d0a */
[----:B------:R-:W-:Y:S02]  /*49e0*/  ISETP.LT.AND P1, PT, R22, c[0x0][0x178], !P6 ;  /* 0x00005e0016007a0c */ /* 0x000fe40007721270 */
[----:B------:R-:W-:Y:S02]  /*49f0*/  IMAD R20, R59, 0x8, R21 ;  /* 0x000000083b147824 */ /* 0x000fe400078e0215 */
[----:B-1----:R-:W-:Y:S01]  /*4a00*/  IMAD.WIDE R16, R0, R58, c[0x0][0x170] ;  /* 0x00005c0000107625 */ /* 0x002fe200078e023a */
[----:B------:R-:W-:-:S03]  /*4a10*/  IADD3 R0, R56, 0x70, RZ ;  /* 0x0000007038007810 */ /* 0x000fc60007ffe0ff */
[----:B----4-:R-:W-:-:S04]  /*4a20*/  IMAD.WIDE R2, R251, 0x2, R18 ;  /* 0x00000002fb027825 */ /* 0x010fc800078e0212 */
[C---:B------:R-:W-:Y:S01]  /*4a30*/  IMAD R18, R59.reuse, 0x8, R20 ;  /* 0x000000083b127824 */ /* 0x040fe200078e0214 */
[----:B--2---:R1:W-:Y:S01]  /*4a40*/  @P0 STG.E.128 [R2.64], R40 ;  /* 0x0000002802000986 */ /* 0x0043e2000c101d0a */
[----:B------:R-:W-:Y:S02]  /*4a50*/  ISETP.LT.AND P0, PT, R0, c[0x0][0x178], !P6 ;  /* 0x00005e0000007a0c */ /* 0x000fe40007701270 */
[----:B------:R-:W-:Y:S01]  /*4a60*/  IMAD R30, R59, 0x8, R18 ;  /* 0x000000083b1e7824 */ /* 0x000fe200078e0212 */
[----:B------:R-:W-:Y:S01]  /*4a70*/  IADD3 R0, R56, 0x78, RZ ;  /* 0x0000007838007810 */ /* 0x000fe20007ffe0ff */
[----:B------:R-:W-:-:S03]  /*4a80*/  IMAD.WIDE R18, R18, R58, c[0x0][0x170] ;  /* 0x00005c0012127625 */ /* 0x000fc600078e023a */
[----:B------:R-:W-:Y:S01]  /*4a90*/  ISETP.LT.AND P6, PT, R0, c[0x0][0x178], !P6 ;  /* 0x00005e0000007a0c */ /* 0x000fe200077c1270 */
[----:B------:R-:W-:Y:S02]  /*4aa0*/  IMAD R29, R59, 0x8, R30 ;  /* 0x000000083b1d7824 */ /* 0x000fe400078e021e */
[----:B------:R-:W-:-:S04]  /*4ab0*/  IMAD.WIDE R30, R30, R58, c[0x0][0x170] ;  /* 0x00005c001e1e7625 */ /* 0x000fc800078e023a */
[----:B------:R-:W-:-:S04]  /*4ac0*/  IMAD.WIDE R18, R251, 0x2, R18 ;  /* 0x00000002fb127825 */ /* 0x000fc800078e0212 */
[----:B-1----:R-:W-:-:S04]  /*4ad0*/  IMAD.WIDE R2, R251, 0x2, R16 ;  /* 0x00000002fb027825 */ /* 0x002fc800078e0210 */
[-C--:B------:R-:W-:Y:S01]  /*4ae0*/  IMAD.WIDE R16, R21, R58.reuse, c[0x0][0x170] ;  /* 0x00005c0015107625 */ /* 0x080fe200078e023a */
[----:B------:R1:W-:Y:S03]  /*4af0*/  @P5 STG.E.128 [R2.64], R36 ;  /* 0x0000002402005986 */ /* 0x0003e6000c101d0a */
[----:B------:R-:W-:-:S04]  /*4b00*/  IMAD.WIDE R20, R20, R58, c[0x0][0x170] ;  /* 0x00005c0014147625 */ /* 0x000fc800078e023a */
[----:B------:R-:W-:-:S04]  /*4b10*/  IMAD.WIDE R40, R29, R58, c[0x0][0x170] ;  /* 0x00005c001d287625 */ /* 0x000fc800078e023a */
[----:B------:R-:W-:-:S04]  /*4b20*/  IMAD.WIDE R22, R251, 0x2, R16 ;  /* 0x00000002fb167825 */ /* 0x000fc800078e0210 */
[C---:B------:R-:W-:Y:S01]  /*4b30*/  IMAD.WIDE R20, R251.reuse, 0x2, R20 ;  /* 0x00000002fb147825 */ /* 0x040fe200078e0214 */
[----:B------:R-:W-:Y:S03]  /*4b40*/  @P4 STG.E.128 [R22.64], R32 ;  /* 0x0000002016004986 */ /* 0x000fe6000c101d0a */
[C---:B------:R-:W-:Y:S01]  /*4b50*/  IMAD.WIDE R16, R251.reuse, 0x2, R30 ;  /* 0x00000002fb107825 */ /* 0x040fe200078e021e */
[----:B------:R-:W-:Y:S04]  /*4b60*/  @P3 STG.E.128 [R20.64], R24 ;  /* 0x0000001814003986 */ /* 0x000fe8000c101d0a */
[----:B---3--:R-:W-:Y:S04]  /*4b70*/  @P2 STG.E.128 [R18.64], R12 ;  /* 0x0000000c12002986 */ /* 0x008fe8000c101d0a */
[----:B------:R-:W-:Y:S01]  /*4b80*/  @P1 STG.E.128 [R16.64], R8 ;  /* 0x0000000810001986 */ /* 0x000fe2000c101d0a */
[----:B-1----:R-:W-:-:S05]  /*4b90*/  IMAD.WIDE R2, R251, 0x2, R40 ;  /* 0x00000002fb027825 */ /* 0x002fca00078e0228 */
[----:B------:R1:W-:Y:S02]  /*4ba0*/  @P0 STG.E.128 [R2.64], R4 ;  /* 0x0000000402000986 */ /* 0x0003e4000c101d0a */
[----:B-1----:R-:W-:-:S04]  /*4bb0*/  IMAD R2, R59, 0x8, R29 ;  /* 0x000000083b027824 */ /* 0x002fc800078e021d */
[----:B------:R-:W-:-:S06]  /*4bc0*/  IMAD.WIDE R2, R2, R58, c[0x0][0x170] ;  /* 0x00005c0002027625 */ /* 0x000fcc00078e023a */
[----:B------:R-:W-:Y:S01]  /*4bd0*/  IMAD.WIDE R2, R251, 0x2, R2 ;  /* 0x00000002fb027825 */ /* 0x000fe200078e0202 */
[----:B------:R-:W-:Y:S06]  /*4be0*/  @!P6 EXIT ;  /* 0x000000000000e94d */ /* 0x000fec0003800000 */
[----:B------:R-:W1:Y:S04]  /*4bf0*/  LDS.128 R4, [R28+0x3180] ;  /* 0x003180001c047984 */ /* 0x000e680000000c00 */
[----:B-1----:R-:W-:Y:S01]  /*4c00*/  STG.E.128 [R2.64], R4 ;  /* 0x0000000402007986 */ /* 0x002fe2000c101d0a */
[----:B------:R-:W-:Y:S05]  /*4c10*/  EXIT ;  /* 0x000000000000794d */ /* 0x000fea0003800000 */
.L_x_2:
[----:B------:R-:W-:-:S00]  /*4c20*/  BRA `(.L_x_2) ;  /* 0xfffffff000007947 */ /* 0x000fc0000383ffff */
[----:B------:R-:W-:-:S00]  /*4c30*/  NOP ;  /* 0x0000000000007918 */ /* 0x000fc00000000000 */
        /* <DEDUP_REMOVED lines=12> */
.L_x_3:


//--------------------- .nv.shared.matmul_kernel_0d1d2d3d4d5d6d7c8d9c10d11c --------------------------
	.section	.nv.shared.matmul_kernel_0d1d2d3d4d5d6d7c8d9c10d11c,"aw",@nobits
	.align	16
